//
// Generated by NVIDIA NVVM Compiler
//
// Compiler Build ID: CL-36424714
// Cuda compilation tools, release 13.0, V13.0.88
// Based on NVVM 20.0.0
//

.version 9.0
.target sm_100
.address_size 64

	// .globl	generate_candidates_gpu_kernel
.global .align 4 .b8 precalc_xorwow_matrix[102400];
.global .align 4 .b8 precalc_xorwow_offset_matrix[102400];
.global .align 4 .b8 mrg32k3aM1[2304];
.global .align 4 .b8 mrg32k3aM2[2304];
.global .align 4 .b8 mrg32k3aM1SubSeq[2016];
.global .align 4 .b8 mrg32k3aM2SubSeq[2016];
.global .align 4 .b8 mrg32k3aM1Seq[2304];
.global .align 4 .b8 mrg32k3aM2Seq[2304];
.const .align 8 .b8 __cr_lgamma_table[72];

.visible .entry generate_candidates_gpu_kernel(
	.param .u64 .ptr .align 1 generate_candidates_gpu_kernel_param_0,
	.param .u64 .ptr .align 1 generate_candidates_gpu_kernel_param_1,
	.param .u32 generate_candidates_gpu_kernel_param_2
)
{
	.reg .pred 	%p<5>;
	.reg .b32 	%r<27>;
	.reg .b32 	%f<28>;
	.reg .b64 	%rd<9>;
	.reg .b64 	%fd<2>;

	ld.param.u64 	%rd1, [generate_candidates_gpu_kernel_param_0];
	ld.param.u64 	%rd2, [generate_candidates_gpu_kernel_param_1];
	ld.param.u32 	%r2, [generate_candidates_gpu_kernel_param_2];
	mov.u32 	%r3, %ctaid.x;
	mov.u32 	%r4, %ntid.x;
	mov.u32 	%r5, %tid.x;
	mad.lo.s32 	%r1, %r3, %r4, %r5;
	setp.ge.u32 	%p1, %r1, %r2;
	@%p1 bra 	$L__BB0_2;
	cvta.to.global.u64 	%rd3, %rd1;
	cvta.to.global.u64 	%rd4, %rd2;
	mul.wide.u32 	%rd5, %r1, 48;
	add.s64 	%rd6, %rd3, %rd5;
	ld.global.v2.u32 	{%r6, %r7}, [%rd6];
	ld.global.v2.u32 	{%r8, %r9}, [%rd6+8];
	ld.global.v2.u32 	{%r10, %r11}, [%rd6+16];
	ld.global.v2.u32 	{%r12, %r13}, [%rd6+24];
	ld.global.f32 	%f1, [%rd6+32];
	ld.global.f64 	%fd1, [%rd6+40];
	shr.u32 	%r14, %r7, 2;
	xor.b32  	%r15, %r14, %r7;
	shl.b32 	%r16, %r11, 4;
	shl.b32 	%r17, %r15, 1;
	xor.b32  	%r18, %r16, %r17;
	xor.b32  	%r19, %r18, %r11;
	xor.b32  	%r20, %r19, %r15;
	add.s32 	%r21, %r6, 362437;
	add.s32 	%r22, %r20, %r21;
	cvt.rn.f32.u32 	%f2, %r22;
	fma.rn.f32 	%f3, %f2, 0f2F800000, 0f2F000000;
	mov.f32 	%f4, 0f3F800000;
	sub.f32 	%f5, %f4, %f3;
	setp.lt.f32 	%p2, %f5, 0f00800000;
	mul.f32 	%f6, %f5, 0f4B000000;
	selp.f32 	%f7, %f6, %f5, %p2;
	selp.f32 	%f8, 0fC1B80000, 0f00000000, %p2;
	mov.b32 	%r23, %f7;
	add.s32 	%r24, %r23, -1059760811;
	and.b32  	%r25, %r24, -8388608;
	sub.s32 	%r26, %r23, %r25;
	mov.b32 	%f9, %r26;
	cvt.rn.f32.s32 	%f10, %r25;
	fma.rn.f32 	%f11, %f10, 0f34000000, %f8;
	add.f32 	%f12, %f9, 0fBF800000;
	fma.rn.f32 	%f13, %f12, 0fBE055027, 0f3E1039F6;
	fma.rn.f32 	%f14, %f13, %f12, 0fBDF8CDCC;
	fma.rn.f32 	%f15, %f14, %f12, 0f3E0F2955;
	fma.rn.f32 	%f16, %f15, %f12, 0fBE2AD8B9;
	fma.rn.f32 	%f17, %f16, %f12, 0f3E4CED0B;
	fma.rn.f32 	%f18, %f17, %f12, 0fBE7FFF22;
	fma.rn.f32 	%f19, %f18, %f12, 0f3EAAAA78;
	fma.rn.f32 	%f20, %f19, %f12, 0fBF000000;
	mul.f32 	%f21, %f12, %f20;
	fma.rn.f32 	%f22, %f21, %f12, %f12;
	fma.rn.f32 	%f23, %f11, 0f3F317218, %f22;
	setp.gt.u32 	%p3, %r23, 2139095039;
	fma.rn.f32 	%f24, %f7, 0f7F800000, 0f7F800000;
	selp.f32 	%f25, %f24, %f23, %p3;
	setp.eq.f32 	%p4, %f7, 0f00000000;
	neg.f32 	%f26, %f25;
	selp.f32 	%f27, 0f7F800000, %f26, %p4;
	mul.wide.u32 	%rd7, %r1, 4;
	add.s64 	%rd8, %rd4, %rd7;
	st.global.f32 	[%rd8], %f27;
	st.global.v2.u32 	[%rd6], {%r21, %r8};
	st.global.v2.u32 	[%rd6+8], {%r9, %r10};
	st.global.v2.u32 	[%rd6+16], {%r11, %r20};
	st.global.v2.u32 	[%rd6+24], {%r12, %r13};
	st.global.f32 	[%rd6+32], %f1;
	st.global.f64 	[%rd6+40], %fd1;
$L__BB0_2:
	ret;

}
	// .globl	top_k_selection_gpu_kernel
.visible .entry top_k_selection_gpu_kernel(
	.param .u64 .ptr .align 1 top_k_selection_gpu_kernel_param_0,
	.param .u64 .ptr .align 1 top_k_selection_gpu_kernel_param_1,
	.param .u32 top_k_selection_gpu_kernel_param_2,
	.param .u32 top_k_selection_gpu_kernel_param_3
)
{
	.reg .pred 	%p<40>;
	.reg .b32 	%r<107>;
	.reg .b32 	%f<71>;
	.reg .b64 	%rd<20>;

	ld.param.u64 	%rd9, [top_k_selection_gpu_kernel_param_0];
	ld.param.u64 	%rd8, [top_k_selection_gpu_kernel_param_1];
	ld.param.u32 	%r31, [top_k_selection_gpu_kernel_param_2];
	ld.param.u32 	%r32, [top_k_selection_gpu_kernel_param_3];
	cvta.to.global.u64 	%rd1, %rd9;
	mov.u32 	%r33, %ctaid.x;
	mov.u32 	%r34, %ntid.x;
	mov.u32 	%r35, %tid.x;
	mad.lo.s32 	%r1, %r33, %r34, %r35;
	setp.ge.u32 	%p1, %r1, %r32;
	@%p1 bra 	$L__BB1_15;
	setp.eq.s32 	%p2, %r31, 0;
	mov.b32 	%r106, 0;
	@%p2 bra 	$L__BB1_14;
	and.b32  	%r2, %r31, 15;
	setp.lt.u32 	%p3, %r31, 16;
	mov.f32 	%f67, 0fF149F2CA;
	mov.b32 	%r98, 0;
	mov.u32 	%r106, %r98;
	@%p3 bra 	$L__BB1_5;
	and.b32  	%r98, %r31, -16;
	add.s64 	%rd18, %rd1, 32;
	mov.f32 	%f67, 0fF149F2CA;
	mov.b32 	%r92, 0;
	mov.u32 	%r106, %r92;
$L__BB1_4:
	.pragma "nounroll";
	ld.global.f32 	%f12, [%rd18+-32];
	setp.gt.f32 	%p4, %f12, %f67;
	selp.f32 	%f13, %f12, %f67, %p4;
	selp.b32 	%r40, %r92, %r106, %p4;
	ld.global.f32 	%f14, [%rd18+-28];
	setp.gt.f32 	%p5, %f14, %f13;
	selp.f32 	%f15, %f14, %f13, %p5;
	add.s32 	%r41, %r92, 1;
	selp.b32 	%r42, %r41, %r40, %p5;
	ld.global.f32 	%f16, [%rd18+-24];
	setp.gt.f32 	%p6, %f16, %f15;
	selp.f32 	%f17, %f16, %f15, %p6;
	add.s32 	%r43, %r92, 2;
	selp.b32 	%r44, %r43, %r42, %p6;
	ld.global.f32 	%f18, [%rd18+-20];
	setp.gt.f32 	%p7, %f18, %f17;
	selp.f32 	%f19, %f18, %f17, %p7;
	add.s32 	%r45, %r92, 3;
	selp.b32 	%r46, %r45, %r44, %p7;
	ld.global.f32 	%f20, [%rd18+-16];
	setp.gt.f32 	%p8, %f20, %f19;
	selp.f32 	%f21, %f20, %f19, %p8;
	add.s32 	%r47, %r92, 4;
	selp.b32 	%r48, %r47, %r46, %p8;
	ld.global.f32 	%f22, [%rd18+-12];
	setp.gt.f32 	%p9, %f22, %f21;
	selp.f32 	%f23, %f22, %f21, %p9;
	add.s32 	%r49, %r92, 5;
	selp.b32 	%r50, %r49, %r48, %p9;
	ld.global.f32 	%f24, [%rd18+-8];
	setp.gt.f32 	%p10, %f24, %f23;
	selp.f32 	%f25, %f24, %f23, %p10;
	add.s32 	%r51, %r92, 6;
	selp.b32 	%r52, %r51, %r50, %p10;
	ld.global.f32 	%f26, [%rd18+-4];
	setp.gt.f32 	%p11, %f26, %f25;
	selp.f32 	%f27, %f26, %f25, %p11;
	add.s32 	%r53, %r92, 7;
	selp.b32 	%r54, %r53, %r52, %p11;
	ld.global.f32 	%f28, [%rd18];
	setp.gt.f32 	%p12, %f28, %f27;
	selp.f32 	%f29, %f28, %f27, %p12;
	add.s32 	%r55, %r92, 8;
	selp.b32 	%r56, %r55, %r54, %p12;
	ld.global.f32 	%f30, [%rd18+4];
	setp.gt.f32 	%p13, %f30, %f29;
	selp.f32 	%f31, %f30, %f29, %p13;
	add.s32 	%r57, %r92, 9;
	selp.b32 	%r58, %r57, %r56, %p13;
	ld.global.f32 	%f32, [%rd18+8];
	setp.gt.f32 	%p14, %f32, %f31;
	selp.f32 	%f33, %f32, %f31, %p14;
	add.s32 	%r59, %r92, 10;
	selp.b32 	%r60, %r59, %r58, %p14;
	ld.global.f32 	%f34, [%rd18+12];
	setp.gt.f32 	%p15, %f34, %f33;
	selp.f32 	%f35, %f34, %f33, %p15;
	add.s32 	%r61, %r92, 11;
	selp.b32 	%r62, %r61, %r60, %p15;
	ld.global.f32 	%f36, [%rd18+16];
	setp.gt.f32 	%p16, %f36, %f35;
	selp.f32 	%f37, %f36, %f35, %p16;
	add.s32 	%r63, %r92, 12;
	selp.b32 	%r64, %r63, %r62, %p16;
	ld.global.f32 	%f38, [%rd18+20];
	setp.gt.f32 	%p17, %f38, %f37;
	selp.f32 	%f39, %f38, %f37, %p17;
	add.s32 	%r65, %r92, 13;
	selp.b32 	%r66, %r65, %r64, %p17;
	ld.global.f32 	%f40, [%rd18+24];
	setp.gt.f32 	%p18, %f40, %f39;
	selp.f32 	%f41, %f40, %f39, %p18;
	add.s32 	%r67, %r92, 14;
	selp.b32 	%r68, %r67, %r66, %p18;
	ld.global.f32 	%f42, [%rd18+28];
	setp.gt.f32 	%p19, %f42, %f41;
	selp.f32 	%f67, %f42, %f41, %p19;
	add.s32 	%r69, %r92, 15;
	selp.b32 	%r106, %r69, %r68, %p19;
	add.s64 	%rd18, %rd18, 64;
	add.s32 	%r92, %r92, 16;
	setp.ne.s32 	%p20, %r92, %r98;
	@%p20 bra 	$L__BB1_4;
$L__BB1_5:
	setp.eq.s32 	%p21, %r2, 0;
	@%p21 bra 	$L__BB1_14;
	and.b32  	%r11, %r31, 7;
	setp.lt.u32 	%p22, %r2, 8;
	@%p22 bra 	$L__BB1_8;
	mul.wide.u32 	%rd10, %r98, 4;
	add.s64 	%rd11, %rd1, %rd10;
	ld.global.f32 	%f43, [%rd11];
	setp.gt.f32 	%p23, %f43, %f67;
	selp.f32 	%f44, %f43, %f67, %p23;
	selp.b32 	%r71, %r98, %r106, %p23;
	add.s32 	%r72, %r98, 1;
	ld.global.f32 	%f45, [%rd11+4];
	setp.gt.f32 	%p24, %f45, %f44;
	selp.f32 	%f46, %f45, %f44, %p24;
	selp.b32 	%r73, %r72, %r71, %p24;
	add.s32 	%r74, %r98, 2;
	ld.global.f32 	%f47, [%rd11+8];
	setp.gt.f32 	%p25, %f47, %f46;
	selp.f32 	%f48, %f47, %f46, %p25;
	selp.b32 	%r75, %r74, %r73, %p25;
	add.s32 	%r76, %r98, 3;
	ld.global.f32 	%f49, [%rd11+12];
	setp.gt.f32 	%p26, %f49, %f48;
	selp.f32 	%f50, %f49, %f48, %p26;
	selp.b32 	%r77, %r76, %r75, %p26;
	add.s32 	%r78, %r98, 4;
	ld.global.f32 	%f51, [%rd11+16];
	setp.gt.f32 	%p27, %f51, %f50;
	selp.f32 	%f52, %f51, %f50, %p27;
	selp.b32 	%r79, %r78, %r77, %p27;
	add.s32 	%r80, %r98, 5;
	ld.global.f32 	%f53, [%rd11+20];
	setp.gt.f32 	%p28, %f53, %f52;
	selp.f32 	%f54, %f53, %f52, %p28;
	selp.b32 	%r81, %r80, %r79, %p28;
	add.s32 	%r82, %r98, 6;
	ld.global.f32 	%f55, [%rd11+24];
	setp.gt.f32 	%p29, %f55, %f54;
	selp.f32 	%f56, %f55, %f54, %p29;
	selp.b32 	%r83, %r82, %r81, %p29;
	add.s32 	%r84, %r98, 7;
	ld.global.f32 	%f57, [%rd11+28];
	setp.gt.f32 	%p30, %f57, %f56;
	selp.f32 	%f67, %f57, %f56, %p30;
	selp.b32 	%r106, %r84, %r83, %p30;
	add.s32 	%r98, %r98, 8;
$L__BB1_8:
	setp.eq.s32 	%p31, %r11, 0;
	@%p31 bra 	$L__BB1_14;
	and.b32  	%r17, %r31, 3;
	setp.lt.u32 	%p32, %r11, 4;
	@%p32 bra 	$L__BB1_11;
	mul.wide.u32 	%rd12, %r98, 4;
	add.s64 	%rd13, %rd1, %rd12;
	ld.global.f32 	%f58, [%rd13];
	setp.gt.f32 	%p33, %f58, %f67;
	selp.f32 	%f59, %f58, %f67, %p33;
	selp.b32 	%r86, %r98, %r106, %p33;
	add.s32 	%r87, %r98, 1;
	ld.global.f32 	%f60, [%rd13+4];
	setp.gt.f32 	%p34, %f60, %f59;
	selp.f32 	%f61, %f60, %f59, %p34;
	selp.b32 	%r88, %r87, %r86, %p34;
	add.s32 	%r89, %r98, 2;
	ld.global.f32 	%f62, [%rd13+8];
	setp.gt.f32 	%p35, %f62, %f61;
	selp.f32 	%f63, %f62, %f61, %p35;
	selp.b32 	%r90, %r89, %r88, %p35;
	add.s32 	%r91, %r98, 3;
	ld.global.f32 	%f64, [%rd13+12];
	setp.gt.f32 	%p36, %f64, %f63;
	selp.f32 	%f67, %f64, %f63, %p36;
	selp.b32 	%r106, %r91, %r90, %p36;
	add.s32 	%r98, %r98, 4;
$L__BB1_11:
	setp.eq.s32 	%p37, %r17, 0;
	@%p37 bra 	$L__BB1_14;
	mul.wide.u32 	%rd14, %r98, 4;
	add.s64 	%rd19, %rd1, %rd14;
	neg.s32 	%r103, %r17;
$L__BB1_13:
	.pragma "nounroll";
	ld.global.f32 	%f65, [%rd19];
	setp.gt.f32 	%p38, %f65, %f67;
	selp.f32 	%f67, %f65, %f67, %p38;
	selp.b32 	%r106, %r98, %r106, %p38;
	add.s32 	%r98, %r98, 1;
	add.s64 	%rd19, %rd19, 4;
	add.s32 	%r103, %r103, 1;
	setp.ne.s32 	%p39, %r103, 0;
	@%p39 bra 	$L__BB1_13;
$L__BB1_14:
	cvta.to.global.u64 	%rd15, %rd8;
	mul.wide.u32 	%rd16, %r1, 4;
	add.s64 	%rd17, %rd15, %rd16;
	st.global.u32 	[%rd17], %r106;
$L__BB1_15:
	ret;

}
	// .globl	update_weights_gpu_kernel
.visible .entry update_weights_gpu_kernel(
	.param .u64 .ptr .align 1 update_weights_gpu_kernel_param_0,
	.param .u64 .ptr .align 1 update_weights_gpu_kernel_param_1,
	.param .u32 update_weights_gpu_kernel_param_2,
	.param .f32 update_weights_gpu_kernel_param_3,
	.param .f32 update_weights_gpu_kernel_param_4
)
{
	.reg .pred 	%p<2>;
	.reg .b32 	%r<7>;
	.reg .b32 	%f<4>;
	.reg .b64 	%rd<9>;

	ld.param.u64 	%rd1, [update_weights_gpu_kernel_param_0];
	ld.param.u64 	%rd2, [update_weights_gpu_kernel_param_1];
	ld.param.u32 	%r2, [update_weights_gpu_kernel_param_2];
	ld.param.f32 	%f1, [update_weights_gpu_kernel_param_3];
	mov.u32 	%r3, %ctaid.x;
	mov.u32 	%r4, %ntid.x;
	mov.u32 	%r5, %tid.x;
	mad.lo.s32 	%r1, %r3, %r4, %r5;
	setp.ge.u32 	%p1, %r1, %r2;
	@%p1 bra 	$L__BB2_2;
	cvta.to.global.u64 	%rd3, %rd2;
	cvta.to.global.u64 	%rd4, %rd1;
	mul.wide.u32 	%rd5, %r1, 4;
	add.s64 	%rd6, %rd3, %rd5;
	ld.global.u32 	%r6, [%rd6];
	mul.wide.u32 	%rd7, %r6, 4;
	add.s64 	%rd8, %rd4, %rd7;
	ld.global.f32 	%f2, [%rd8];
	add.f32 	%f3, %f1, %f2;
	st.global.f32 	[%rd8], %f3;
$L__BB2_2:
	ret;

}
	// .globl	decay_weights_gpu_kernel
.visible .entry decay_weights_gpu_kernel(
	.param .u64 .ptr .align 1 decay_weights_gpu_kernel_param_0,
	.param .u32 decay_weights_gpu_kernel_param_1,
	.param .f32 decay_weights_gpu_kernel_param_2
)
{
	.reg .pred 	%p<2>;
	.reg .b32 	%r<6>;
	.reg .b32 	%f<4>;
	.reg .b64 	%rd<5>;

	ld.param.u64 	%rd1, [decay_weights_gpu_kernel_param_0];
	ld.param.u32 	%r2, [decay_weights_gpu_kernel_param_1];
	ld.param.f32 	%f1, [decay_weights_gpu_kernel_param_2];
	mov.u32 	%r3, %ctaid.x;
	mov.u32 	%r4, %ntid.x;
	mov.u32 	%r5, %tid.x;
	mad.lo.s32 	%r1, %r3, %r4, %r5;
	setp.ge.u32 	%p1, %r1, %r2;
	@%p1 bra 	$L__BB3_2;
	cvta.to.global.u64 	%rd2, %rd1;
	mul.wide.u32 	%rd3, %r1, 4;
	add.s64 	%rd4, %rd2, %rd3;
	ld.global.f32 	%f2, [%rd4];
	mul.f32 	%f3, %f1, %f2;
	st.global.f32 	[%rd4], %f3;
$L__BB3_2:
	ret;

}
	// .globl	curandSetupKernel
.visible .entry curandSetupKernel(
	.param .u64 .ptr .align 1 curandSetupKernel_param_0,
	.param .u64 curandSetupKernel_param_1,
	.param .u32 curandSetupKernel_param_2
)
{
	.reg .pred 	%p<25>;
	.reg .b32 	%r<414>;
	.reg .b64 	%rd<19>;

	ld.param.u64 	%rd8, [curandSetupKernel_param_0];
	ld.param.u64 	%rd9, [curandSetupKernel_param_1];
	ld.param.u32 	%r183, [curandSetupKernel_param_2];
	mov.u32 	%r184, %ctaid.x;
	mov.u32 	%r185, %ntid.x;
	mov.u32 	%r186, %tid.x;
	mad.lo.s32 	%r1, %r184, %r185, %r186;
	setp.ge.u32 	%p1, %r1, %r183;
	@%p1 bra 	$L__BB4_44;
	cvta.to.global.u64 	%rd10, %rd8;
	cvt.u64.u32 	%rd18, %r1;
	mul.wide.u32 	%rd11, %r1, 48;
	add.s64 	%rd2, %rd10, %rd11;
	cvt.u32.u64 	%r187, %rd9;
	xor.b32  	%r188, %r187, -1429050551;
	mul.lo.s32 	%r189, %r188, 1099087573;
	{ .reg .b32 tmp; mov.b64 {tmp, %r190}, %rd9; }
	xor.b32  	%r191, %r190, -136515619;
	mul.lo.s32 	%r192, %r191, -1703105765;
	add.s32 	%r193, %r189, %r192;
	add.s32 	%r194, %r193, 6615241;
	add.s32 	%r195, %r189, 123456789;
	st.global.v2.u32 	[%rd2], {%r194, %r195};
	xor.b32  	%r196, %r189, 362436069;
	add.s32 	%r197, %r192, 521288629;
	st.global.v2.u32 	[%rd2+8], {%r196, %r197};
	xor.b32  	%r198, %r192, 88675123;
	add.s32 	%r199, %r189, 5783321;
	st.global.v2.u32 	[%rd2+16], {%r198, %r199};
	setp.eq.s32 	%p2, %r1, 0;
	@%p2 bra 	$L__BB4_43;
	mov.b32 	%r320, 0;
$L__BB4_3:
	and.b64  	%rd4, %rd18, 3;
	setp.eq.s64 	%p3, %rd4, 0;
	@%p3 bra 	$L__BB4_42;
	mul.wide.u32 	%rd12, %r320, 3200;
	mov.u64 	%rd13, precalc_xorwow_matrix;
	add.s64 	%rd5, %rd13, %rd12;
	cvt.u32.u64 	%r3, %rd4;
	mov.b32 	%r321, 0;
$L__BB4_5:
	mov.b32 	%r334, 0;
	mov.u32 	%r335, %r334;
	mov.u32 	%r336, %r334;
	mov.u32 	%r337, %r334;
	mov.u32 	%r338, %r334;
	mov.u32 	%r327, %r334;
$L__BB4_6:
	mul.wide.u32 	%rd14, %r327, 4;
	add.s64 	%rd15, %rd2, %rd14;
	ld.global.u32 	%r11, [%rd15+4];
	shl.b32 	%r12, %r327, 5;
	mov.b32 	%r333, 0;
$L__BB4_7:
	.pragma "nounroll";
	shr.u32 	%r204, %r11, %r333;
	and.b32  	%r205, %r204, 1;
	setp.eq.b32 	%p4, %r205, 1;
	not.pred 	%p5, %p4;
	add.s32 	%r206, %r12, %r333;
	mul.lo.s32 	%r207, %r206, 5;
	mul.wide.u32 	%rd16, %r207, 4;
	add.s64 	%rd6, %rd5, %rd16;
	@%p5 bra 	$L__BB4_9;
	ld.global.u32 	%r208, [%rd6];
	xor.b32  	%r338, %r338, %r208;
	ld.global.u32 	%r209, [%rd6+4];
	xor.b32  	%r337, %r337, %r209;
	ld.global.u32 	%r210, [%rd6+8];
	xor.b32  	%r336, %r336, %r210;
	ld.global.u32 	%r211, [%rd6+12];
	xor.b32  	%r335, %r335, %r211;
	ld.global.u32 	%r212, [%rd6+16];
	xor.b32  	%r334, %r334, %r212;
$L__BB4_9:
	and.b32  	%r214, %r204, 2;
	setp.eq.s32 	%p6, %r214, 0;
	@%p6 bra 	$L__BB4_11;
	ld.global.u32 	%r215, [%rd6+20];
	xor.b32  	%r338, %r338, %r215;
	ld.global.u32 	%r216, [%rd6+24];
	xor.b32  	%r337, %r337, %r216;
	ld.global.u32 	%r217, [%rd6+28];
	xor.b32  	%r336, %r336, %r217;
	ld.global.u32 	%r218, [%rd6+32];
	xor.b32  	%r335, %r335, %r218;
	ld.global.u32 	%r219, [%rd6+36];
	xor.b32  	%r334, %r334, %r219;
$L__BB4_11:
	and.b32  	%r221, %r204, 4;
	setp.eq.s32 	%p7, %r221, 0;
	@%p7 bra 	$L__BB4_13;
	ld.global.u32 	%r222, [%rd6+40];
	xor.b32  	%r338, %r338, %r222;
	ld.global.u32 	%r223, [%rd6+44];
	xor.b32  	%r337, %r337, %r223;
	ld.global.u32 	%r224, [%rd6+48];
	xor.b32  	%r336, %r336, %r224;
	ld.global.u32 	%r225, [%rd6+52];
	xor.b32  	%r335, %r335, %r225;
	ld.global.u32 	%r226, [%rd6+56];
	xor.b32  	%r334, %r334, %r226;
$L__BB4_13:
	and.b32  	%r228, %r204, 8;
	setp.eq.s32 	%p8, %r228, 0;
	@%p8 bra 	$L__BB4_15;
	ld.global.u32 	%r229, [%rd6+60];
	xor.b32  	%r338, %r338, %r229;
	ld.global.u32 	%r230, [%rd6+64];
	xor.b32  	%r337, %r337, %r230;
	ld.global.u32 	%r231, [%rd6+68];
	xor.b32  	%r336, %r336, %r231;
	ld.global.u32 	%r232, [%rd6+72];
	xor.b32  	%r335, %r335, %r232;
	ld.global.u32 	%r233, [%rd6+76];
	xor.b32  	%r334, %r334, %r233;
$L__BB4_15:
	and.b32  	%r235, %r204, 16;
	setp.eq.s32 	%p9, %r235, 0;
	@%p9 bra 	$L__BB4_17;
	ld.global.u32 	%r236, [%rd6+80];
	xor.b32  	%r338, %r338, %r236;
	ld.global.u32 	%r237, [%rd6+84];
	xor.b32  	%r337, %r337, %r237;
	ld.global.u32 	%r238, [%rd6+88];
	xor.b32  	%r336, %r336, %r238;
	ld.global.u32 	%r239, [%rd6+92];
	xor.b32  	%r335, %r335, %r239;
	ld.global.u32 	%r240, [%rd6+96];
	xor.b32  	%r334, %r334, %r240;
$L__BB4_17:
	and.b32  	%r242, %r204, 32;
	setp.eq.s32 	%p10, %r242, 0;
	@%p10 bra 	$L__BB4_19;
	ld.global.u32 	%r243, [%rd6+100];
	xor.b32  	%r338, %r338, %r243;
	ld.global.u32 	%r244, [%rd6+104];
	xor.b32  	%r337, %r337, %r244;
	ld.global.u32 	%r245, [%rd6+108];
	xor.b32  	%r336, %r336, %r245;
	ld.global.u32 	%r246, [%rd6+112];
	xor.b32  	%r335, %r335, %r246;
	ld.global.u32 	%r247, [%rd6+116];
	xor.b32  	%r334, %r334, %r247;
$L__BB4_19:
	and.b32  	%r249, %r204, 64;
	setp.eq.s32 	%p11, %r249, 0;
	@%p11 bra 	$L__BB4_21;
	ld.global.u32 	%r250, [%rd6+120];
	xor.b32  	%r338, %r338, %r250;
	ld.global.u32 	%r251, [%rd6+124];
	xor.b32  	%r337, %r337, %r251;
	ld.global.u32 	%r252, [%rd6+128];
	xor.b32  	%r336, %r336, %r252;
	ld.global.u32 	%r253, [%rd6+132];
	xor.b32  	%r335, %r335, %r253;
	ld.global.u32 	%r254, [%rd6+136];
	xor.b32  	%r334, %r334, %r254;
$L__BB4_21:
	and.b32  	%r256, %r204, 128;
	setp.eq.s32 	%p12, %r256, 0;
	@%p12 bra 	$L__BB4_23;
	ld.global.u32 	%r257, [%rd6+140];
	xor.b32  	%r338, %r338, %r257;
	ld.global.u32 	%r258, [%rd6+144];
	xor.b32  	%r337, %r337, %r258;
	ld.global.u32 	%r259, [%rd6+148];
	xor.b32  	%r336, %r336, %r259;
	ld.global.u32 	%r260, [%rd6+152];
	xor.b32  	%r335, %r335, %r260;
	ld.global.u32 	%r261, [%rd6+156];
	xor.b32  	%r334, %r334, %r261;
$L__BB4_23:
	and.b32  	%r263, %r204, 256;
	setp.eq.s32 	%p13, %r263, 0;
	@%p13 bra 	$L__BB4_25;
	ld.global.u32 	%r264, [%rd6+160];
	xor.b32  	%r338, %r338, %r264;
	ld.global.u32 	%r265, [%rd6+164];
	xor.b32  	%r337, %r337, %r265;
	ld.global.u32 	%r266, [%rd6+168];
	xor.b32  	%r336, %r336, %r266;
	ld.global.u32 	%r267, [%rd6+172];
	xor.b32  	%r335, %r335, %r267;
	ld.global.u32 	%r268, [%rd6+176];
	xor.b32  	%r334, %r334, %r268;
$L__BB4_25:
	and.b32  	%r270, %r204, 512;
	setp.eq.s32 	%p14, %r270, 0;
	@%p14 bra 	$L__BB4_27;
	ld.global.u32 	%r271, [%rd6+180];
	xor.b32  	%r338, %r338, %r271;
	ld.global.u32 	%r272, [%rd6+184];
	xor.b32  	%r337, %r337, %r272;
	ld.global.u32 	%r273, [%rd6+188];
	xor.b32  	%r336, %r336, %r273;
	ld.global.u32 	%r274, [%rd6+192];
	xor.b32  	%r335, %r335, %r274;
	ld.global.u32 	%r275, [%rd6+196];
	xor.b32  	%r334, %r334, %r275;
$L__BB4_27:
	and.b32  	%r277, %r204, 1024;
	setp.eq.s32 	%p15, %r277, 0;
	@%p15 bra 	$L__BB4_29;
	ld.global.u32 	%r278, [%rd6+200];
	xor.b32  	%r338, %r338, %r278;
	ld.global.u32 	%r279, [%rd6+204];
	xor.b32  	%r337, %r337, %r279;
	ld.global.u32 	%r280, [%rd6+208];
	xor.b32  	%r336, %r336, %r280;
	ld.global.u32 	%r281, [%rd6+212];
	xor.b32  	%r335, %r335, %r281;
	ld.global.u32 	%r282, [%rd6+216];
	xor.b32  	%r334, %r334, %r282;
$L__BB4_29:
	and.b32  	%r284, %r204, 2048;
	setp.eq.s32 	%p16, %r284, 0;
	@%p16 bra 	$L__BB4_31;
	ld.global.u32 	%r285, [%rd6+220];
	xor.b32  	%r338, %r338, %r285;
	ld.global.u32 	%r286, [%rd6+224];
	xor.b32  	%r337, %r337, %r286;
	ld.global.u32 	%r287, [%rd6+228];
	xor.b32  	%r336, %r336, %r287;
	ld.global.u32 	%r288, [%rd6+232];
	xor.b32  	%r335, %r335, %r288;
	ld.global.u32 	%r289, [%rd6+236];
	xor.b32  	%r334, %r334, %r289;
$L__BB4_31:
	and.b32  	%r291, %r204, 4096;
	setp.eq.s32 	%p17, %r291, 0;
	@%p17 bra 	$L__BB4_33;
	ld.global.u32 	%r292, [%rd6+240];
	xor.b32  	%r338, %r338, %r292;
	ld.global.u32 	%r293, [%rd6+244];
	xor.b32  	%r337, %r337, %r293;
	ld.global.u32 	%r294, [%rd6+248];
	xor.b32  	%r336, %r336, %r294;
	ld.global.u32 	%r295, [%rd6+252];
	xor.b32  	%r335, %r335, %r295;
	ld.global.u32 	%r296, [%rd6+256];
	xor.b32  	%r334, %r334, %r296;
$L__BB4_33:
	and.b32  	%r298, %r204, 8192;
	setp.eq.s32 	%p18, %r298, 0;
	@%p18 bra 	$L__BB4_35;
	ld.global.u32 	%r299, [%rd6+260];
	xor.b32  	%r338, %r338, %r299;
	ld.global.u32 	%r300, [%rd6+264];
	xor.b32  	%r337, %r337, %r300;
	ld.global.u32 	%r301, [%rd6+268];
	xor.b32  	%r336, %r336, %r301;
	ld.global.u32 	%r302, [%rd6+272];
	xor.b32  	%r335, %r335, %r302;
	ld.global.u32 	%r303, [%rd6+276];
	xor.b32  	%r334, %r334, %r303;
$L__BB4_35:
	and.b32  	%r305, %r204, 16384;
	setp.eq.s32 	%p19, %r305, 0;
	@%p19 bra 	$L__BB4_37;
	ld.global.u32 	%r306, [%rd6+280];
	xor.b32  	%r338, %r338, %r306;
	ld.global.u32 	%r307, [%rd6+284];
	xor.b32  	%r337, %r337, %r307;
	ld.global.u32 	%r308, [%rd6+288];
	xor.b32  	%r336, %r336, %r308;
	ld.global.u32 	%r309, [%rd6+292];
	xor.b32  	%r335, %r335, %r309;
	ld.global.u32 	%r310, [%rd6+296];
	xor.b32  	%r334, %r334, %r310;
$L__BB4_37:
	and.b32  	%r312, %r204, 32768;
	setp.eq.s32 	%p20, %r312, 0;
	@%p20 bra 	$L__BB4_39;
	ld.global.u32 	%r313, [%rd6+300];
	xor.b32  	%r338, %r338, %r313;
	ld.global.u32 	%r314, [%rd6+304];
	xor.b32  	%r337, %r337, %r314;
	ld.global.u32 	%r315, [%rd6+308];
	xor.b32  	%r336, %r336, %r315;
	ld.global.u32 	%r316, [%rd6+312];
	xor.b32  	%r335, %r335, %r316;
	ld.global.u32 	%r317, [%rd6+316];
	xor.b32  	%r334, %r334, %r317;
$L__BB4_39:
	add.s32 	%r333, %r333, 16;
	setp.ne.s32 	%p21, %r333, 32;
	@%p21 bra 	$L__BB4_7;
	mad.lo.s32 	%r318, %r327, -31, %r12;
	add.s32 	%r327, %r318, 1;
	setp.ne.s32 	%p22, %r327, 5;
	@%p22 bra 	$L__BB4_6;
	st.global.u32 	[%rd2+4], %r338;
	st.global.u32 	[%rd2+8], %r337;
	st.global.u32 	[%rd2+12], %r336;
	st.global.u32 	[%rd2+16], %r335;
	st.global.u32 	[%rd2+20], %r334;
	add.s32 	%r321, %r321, 1;
	setp.lt.u32 	%p23, %r321, %r3;
	@%p23 bra 	$L__BB4_5;
$L__BB4_42:
	shr.u64 	%rd7, %rd18, 2;
	add.s32 	%r320, %r320, 1;
	setp.gt.u64 	%p24, %rd18, 3;
	mov.u64 	%rd18, %rd7;
	@%p24 bra 	$L__BB4_3;
$L__BB4_43:
	mov.b32 	%r319, 0;
	st.global.v2.u32 	[%rd2+24], {%r319, %r319};
	st.global.u32 	[%rd2+32], %r319;
	mov.b64 	%rd17, 0;
	st.global.u64 	[%rd2+40], %rd17;
$L__BB4_44:
	ret;

}


// ===== COMPILED SASS (sm_100) =====

	.target	sm_100

	.elftype	@"ET_EXEC"


//--------------------- .note.nv.tkinfo           --------------------------
	.section	.note.nv.tkinfo,"",@"SHT_NOTE"
	.sectionflags	@"SHF_NOTE_NV_TKINFO"
	.tkinfo
        /*0018*/ 	.word	0x00000002
        /*0030*/ 	.string	""
        /*0030*/ 	.string	"ptxas"
        /*0030*/ 	.string	"Cuda compilation tools, release 13.0, V13.0.88"
        /*0030*/ 	.string	"Build cuda_13.0.r13.0/compiler.36424714_0"
        /*0030*/ 	.string	"-arch sm_100 -m 64 "



//--------------------- .note.nv.cuinfo           --------------------------
	.section	.note.nv.cuinfo,"",@"SHT_NOTE"
	.sectionflags	@"SHF_NOTE_NV_CUINFO"
        /*0018*/ 	.short	0x0002
        /*001a*/ 	.short	0x0064
        /*001c*/ 	.short	0x0082
	.zero		2


//--------------------- .nv.info                  --------------------------
	.section	.nv.info,"",@"SHT_CUDA_INFO"
	.align	4


	//----- nvinfo : EIATTR_REGCOUNT
	.align		4
        /*0000*/ 	.byte	0x04, 0x2f
        /*0002*/ 	.short	(.L_10 - .L_9)
	.align		4
.L_9:
        /*0004*/ 	.word	index@(generate_candidates_gpu_kernel)
        /*0008*/ 	.word	0x0000001a


	//----- nvinfo : EIATTR_FRAME_SIZE
	.align		4
.L_10:
        /*000c*/ 	.byte	0x04, 0x11
        /*000e*/ 	.short	(.L_12 - .L_11)
	.align		4
.L_11:
        /*0010*/ 	.word	index@(generate_candidates_gpu_kernel)
        /*0014*/ 	.word	0x00000000


	//----- nvinfo : EIATTR_REGCOUNT
	.align		4
.L_12:
        /*0018*/ 	.byte	0x04, 0x2f
        /*001a*/ 	.short	(.L_14 - .L_13)
	.align		4
.L_13:
        /*001c*/ 	.word	index@(top_k_selection_gpu_kernel)
        /*0020*/ 	.word	0x0000001f


	//----- nvinfo : EIATTR_FRAME_SIZE
	.align		4
.L_14:
        /*0024*/ 	.byte	0x04, 0x11
        /*0026*/ 	.short	(.L_16 - .L_15)
	.align		4
.L_15:
        /*0028*/ 	.word	index@(top_k_selection_gpu_kernel)
        /*002c*/ 	.word	0x00000000


	//----- nvinfo : EIATTR_REGCOUNT
	.align		4
.L_16:
        /*0030*/ 	.byte	0x04, 0x2f
        /*0032*/ 	.short	(.L_18 - .L_17)
	.align		4
.L_17:
        /*0034*/ 	.word	index@(update_weights_gpu_kernel)
        /*0038*/ 	.word	0x0000000a


	//----- nvinfo : EIATTR_FRAME_SIZE
	.align		4
.L_18:
        /*003c*/ 	.byte	0x04, 0x11
        /*003e*/ 	.short	(.L_20 - .L_19)
	.align		4
.L_19:
        /*0040*/ 	.word	index@(update_weights_gpu_kernel)
        /*0044*/ 	.word	0x00000000


	//----- nvinfo : EIATTR_REGCOUNT
	.align		4
.L_20:
        /*0048*/ 	.byte	0x04, 0x2f
        /*004a*/ 	.short	(.L_22 - .L_21)
	.align		4
.L_21:
        /*004c*/ 	.word	index@(decay_weights_gpu_kernel)
        /*0050*/ 	.word	0x00000008


	//----- nvinfo : EIATTR_FRAME_SIZE
	.align		4
.L_22:
        /*0054*/ 	.byte	0x04, 0x11
        /*0056*/ 	.short	(.L_24 - .L_23)
	.align		4
.L_23:
        /*0058*/ 	.word	index@(decay_weights_gpu_kernel)
        /*005c*/ 	.word	0x00000000


	//----- nvinfo : EIATTR_REGCOUNT
	.align		4
.L_24:
        /*0060*/ 	.byte	0x04, 0x2f
        /*0062*/ 	.short	(.L_26 - .L_25)
	.align		4
.L_25:
        /*0064*/ 	.word	index@(curandSetupKernel)
        /*0068*/ 	.word	0x0000001f


	//----- nvinfo : EIATTR_FRAME_SIZE
	.align		4
.L_26:
        /*006c*/ 	.byte	0x04, 0x11
        /*006e*/ 	.short	(.L_28 - .L_27)
	.align		4
.L_27:
        /*0070*/ 	.word	index@(curandSetupKernel)
        /*0074*/ 	.word	0x00000000


	//----- nvinfo : EIATTR_MIN_STACK_SIZE
	.align		4
.L_28:
        /*0078*/ 	.byte	0x04, 0x12
        /*007a*/ 	.short	(.L_30 - .L_29)
	.align		4
.L_29:
        /*007c*/ 	.word	index@(curandSetupKernel)
        /*0080*/ 	.word	0x00000000


	//----- nvinfo : EIATTR_MIN_STACK_SIZE
	.align		4
.L_30:
        /*0084*/ 	.byte	0x04, 0x12
        /*0086*/ 	.short	(.L_32 - .L_31)
	.align		4
.L_31:
        /*0088*/ 	.word	index@(decay_weights_gpu_kernel)
        /*008c*/ 	.word	0x00000000


	//----- nvinfo : EIATTR_MIN_STACK_SIZE
	.align		4
.L_32:
        /*0090*/ 	.byte	0x04, 0x12
        /*0092*/ 	.short	(.L_34 - .L_33)
	.align		4
.L_33:
        /*0094*/ 	.word	index@(update_weights_gpu_kernel)
        /*0098*/ 	.word	0x00000000


	//----- nvinfo : EIATTR_MIN_STACK_SIZE
	.align		4
.L_34:
        /*009c*/ 	.byte	0x04, 0x12
        /*009e*/ 	.short	(.L_36 - .L_35)
	.align		4
.L_35:
        /*00a0*/ 	.word	index@(top_k_selection_gpu_kernel)
        /*00a4*/ 	.word	0x00000000


	//----- nvinfo : EIATTR_MIN_STACK_SIZE
	.align		4
.L_36:
        /*00a8*/ 	.byte	0x04, 0x12
        /*00aa*/ 	.short	(.L_38 - .L_37)
	.align		4
.L_37:
        /*00ac*/ 	.word	index@(generate_candidates_gpu_kernel)
        /*00b0*/ 	.word	0x00000000
.L_38:


//--------------------- .nv.compat                --------------------------
	.section	.nv.compat,"",@"SHT_CUDA_COMPAT_INFO"
	.align	4
        /*0000*/ 	.byte	0x02, 0x09, 0x00, 0x00, 0x02, 0x02, 0x01, 0x00, 0x02, 0x05, 0x05, 0x00, 0x03, 0x07, 0x01, 0x01
        /*0010*/ 	.byte	0x02, 0x03, 0x00, 0x00, 0x02, 0x06, 0x01, 0x00, 0x04, 0x0b, 0x08, 0x00, 0x01, 0x00, 0x00, 0x00
        /*0020*/ 	.byte	0x00, 0x00, 0x00, 0x00


//--------------------- .nv.info.curandSetupKernel --------------------------
	.section	.nv.info.curandSetupKernel,"",@"SHT_CUDA_INFO"
	.sectionflags	@""
	.align	4


	//----- nvinfo : EIATTR_CUDA_API_VERSION
	.align		4
        /*0000*/ 	.byte	0x04, 0x37
        /*0002*/ 	.short	(.L_40 - .L_39)
.L_39:
        /*0004*/ 	.word	0x00000082


	//----- nvinfo : EIATTR_KPARAM_INFO
	.align		4
.L_40:
        /*0008*/ 	.byte	0x04, 0x17
        /*000a*/ 	.short	(.L_42 - .L_41)
.L_41:
        /*000c*/ 	.word	0x00000000
        /*0010*/ 	.short	0x0002
        /*0012*/ 	.short	0x0010
        /*0014*/ 	.byte	0x00, 0xf0, 0x11, 0x00


	//----- nvinfo : EIATTR_KPARAM_INFO
	.align		4
.L_42:
        /*0018*/ 	.byte	0x04, 0x17
        /*001a*/ 	.short	(.L_44 - .L_43)
.L_43:
        /*001c*/ 	.word	0x00000000
        /*0020*/ 	.short	0x0001
        /*0022*/ 	.short	0x0008
        /*0024*/ 	.byte	0x00, 0xf0, 0x21, 0x00


	//----- nvinfo : EIATTR_KPARAM_INFO
	.align		4
.L_44:
        /*0028*/ 	.byte	0x04, 0x17
        /*002a*/ 	.short	(.L_46 - .L_45)
.L_45:
        /*002c*/ 	.word	0x00000000
        /*0030*/ 	.short	0x0000
        /*0032*/ 	.short	0x0000
        /*0034*/ 	.byte	0x00, 0xf5, 0x21, 0x00


	//----- nvinfo : EIATTR_SPARSE_MMA_MASK
	.align		4
.L_46:
        /*0038*/ 	.byte	0x03, 0x50
        /*003a*/ 	.short	0x0000


	//----- nvinfo : EIATTR_MAXREG_COUNT
	.align		4
        /*003c*/ 	.byte	0x03, 0x1b
        /*003e*/ 	.short	0x00ff


	//----- nvinfo : EIATTR_MERCURY_ISA_VERSION
	.align		4
        /*0040*/ 	.byte	0x03, 0x5f
        /*0042*/ 	.short	0x0101


	//----- nvinfo : EIATTR_VRC_CTA_INIT_COUNT
	.align		4
        /*0044*/ 	.byte	0x02, 0x4a
	.zero		1
	.zero		1


	//----- nvinfo : EIATTR_EXIT_INSTR_OFFSETS
	.align		4
        /*0048*/ 	.byte	0x04, 0x1c
        /*004a*/ 	.short	(.L_48 - .L_47)


	//   ....[0]....
.L_47:
        /*004c*/ 	.word	0x00000070


	//   ....[1]....
        /*0050*/ 	.word	0x00000ef0


	//----- nvinfo : EIATTR_CRS_STACK_SIZE
	.align		4
.L_48:
        /*0054*/ 	.byte	0x04, 0x1e
        /*0056*/ 	.short	(.L_50 - .L_49)
.L_49:
        /*0058*/ 	.word	0x00000000


	//----- nvinfo : EIATTR_CBANK_PARAM_SIZE
	.align		4
.L_50:
        /*005c*/ 	.byte	0x03, 0x19
        /*005e*/ 	.short	0x0014


	//----- nvinfo : EIATTR_PARAM_CBANK
	.align		4
        /*0060*/ 	.byte	0x04, 0x0a
        /*0062*/ 	.short	(.L_52 - .L_51)
	.align		4
.L_51:
        /*0064*/ 	.word	index@(.nv.constant0.curandSetupKernel)
        /*0068*/ 	.short	0x0380
        /*006a*/ 	.short	0x0014


	//----- nvinfo : EIATTR_SW_WAR
	.align		4
.L_52:
        /*006c*/ 	.byte	0x04, 0x36
        /*006e*/ 	.short	(.L_54 - .L_53)
.L_53:
        /*0070*/ 	.word	0x00000008
.L_54:


//--------------------- .nv.info.decay_weights_gpu_kernel --------------------------
	.section	.nv.info.decay_weights_gpu_kernel,"",@"SHT_CUDA_INFO"
	.sectionflags	@""
	.align	4


	//----- nvinfo : EIATTR_CUDA_API_VERSION
	.align		4
        /*0000*/ 	.byte	0x04, 0x37
        /*0002*/ 	.short	(.L_56 - .L_55)
.L_55:
        /*0004*/ 	.word	0x00000082


	//----- nvinfo : EIATTR_KPARAM_INFO
	.align		4
.L_56:
        /*0008*/ 	.byte	0x04, 0x17
        /*000a*/ 	.short	(.L_58 - .L_57)
.L_57:
        /*000c*/ 	.word	0x00000000
        /*0010*/ 	.short	0x0002
        /*0012*/ 	.short	0x000c
        /*0014*/ 	.byte	0x00, 0xf0, 0x11, 0x00


	//----- nvinfo : EIATTR_KPARAM_INFO
	.align		4
.L_58:
        /*0018*/ 	.byte	0x04, 0x17
        /*001a*/ 	.short	(.L_60 - .L_59)
.L_59:
        /*001c*/ 	.word	0x00000000
        /*0020*/ 	.short	0x0001
        /*0022*/ 	.short	0x0008
        /*0024*/ 	.byte	0x00, 0xf0, 0x11, 0x00


	//----- nvinfo : EIATTR_KPARAM_INFO
	.align		4
.L_60:
        /*0028*/ 	.byte	0x04, 0x17
        /*002a*/ 	.short	(.L_62 - .L_61)
.L_61:
        /*002c*/ 	.word	0x00000000
        /*0030*/ 	.short	0x0000
        /*0032*/ 	.short	0x0000
        /*0034*/ 	.byte	0x00, 0xf5, 0x21, 0x00


	//----- nvinfo : EIATTR_SPARSE_MMA_MASK
	.align		4
.L_62:
        /*0038*/ 	.byte	0x03, 0x50
        /*003a*/ 	.short	0x0000


	//----- nvinfo : EIATTR_MAXREG_COUNT
	.align		4
        /*003c*/ 	.byte	0x03, 0x1b
        /*003e*/ 	.short	0x00ff


	//----- nvinfo : EIATTR_MERCURY_ISA_VERSION
	.align		4
        /*0040*/ 	.byte	0x03, 0x5f
        /*0042*/ 	.short	0x0101


	//----- nvinfo : EIATTR_VRC_CTA_INIT_COUNT
	.align		4
        /*0044*/ 	.byte	0x02, 0x4a
	.zero		1
	.zero		1


	//----- nvinfo : EIATTR_EXIT_INSTR_OFFSETS
	.align		4
        /*0048*/ 	.byte	0x04, 0x1c
        /*004a*/ 	.short	(.L_64 - .L_63)


	//   ....[0]....
.L_63:
        /*004c*/ 	.word	0x00000070


	//   ....[1]....
        /*0050*/ 	.word	0x000000f0


	//----- nvinfo : EIATTR_CBANK_PARAM_SIZE
	.align		4
.L_64:
        /*0054*/ 	.byte	0x03, 0x19
        /*0056*/ 	.short	0x0010


	//----- nvinfo : EIATTR_PARAM_CBANK
	.align		4
        /*0058*/ 	.byte	0x04, 0x0a
        /*005a*/ 	.short	(.L_66 - .L_65)
	.align		4
.L_65:
        /*005c*/ 	.word	index@(.nv.constant0.decay_weights_gpu_kernel)
        /*0060*/ 	.short	0x0380
        /*0062*/ 	.short	0x0010


	//----- nvinfo : EIATTR_SW_WAR
	.align		4
.L_66:
        /*0064*/ 	.byte	0x04, 0x36
        /*0066*/ 	.short	(.L_68 - .L_67)
.L_67:
        /*0068*/ 	.word	0x00000008
.L_68:


//--------------------- .nv.info.update_weights_gpu_kernel --------------------------
	.section	.nv.info.update_weights_gpu_kernel,"",@"SHT_CUDA_INFO"
	.sectionflags	@""
	.align	4


	//----- nvinfo : EIATTR_CUDA_API_VERSION
	.align		4
        /*0000*/ 	.byte	0x04, 0x37
        /*0002*/ 	.short	(.L_70 - .L_69)
.L_69:
        /*0004*/ 	.word	0x00000082


	//----- nvinfo : EIATTR_KPARAM_INFO
	.align		4
.L_70:
        /*0008*/ 	.byte	0x04, 0x17
        /*000a*/ 	.short	(.L_72 - .L_71)
.L_71:
        /*000c*/ 	.word	0x00000000
        /*0010*/ 	.short	0x0004
        /*0012*/ 	.short	0x0018
        /*0014*/ 	.byte	0x00, 0xf0, 0x11, 0x00


	//----- nvinfo : EIATTR_KPARAM_INFO
	.align		4
.L_72:
        /*0018*/ 	.byte	0x04, 0x17
        /*001a*/ 	.short	(.L_74 - .L_73)
.L_73:
        /*001c*/ 	.word	0x00000000
        /*0020*/ 	.short	0x0003
        /*0022*/ 	.short	0x0014
        /*0024*/ 	.byte	0x00, 0xf0, 0x11, 0x00


	//----- nvinfo : EIATTR_KPARAM_INFO
	.align		4
.L_74:
        /*0028*/ 	.byte	0x04, 0x17
        /*002a*/ 	.short	(.L_76 - .L_75)
.L_75:
        /*002c*/ 	.word	0x00000000
        /*0030*/ 	.short	0x0002
        /*0032*/ 	.short	0x0010
        /*0034*/ 	.byte	0x00, 0xf0, 0x11, 0x00


	//----- nvinfo : EIATTR_KPARAM_INFO
	.align		4
.L_76:
        /*0038*/ 	.byte	0x04, 0x17
        /*003a*/ 	.short	(.L_78 - .L_77)
.L_77:
        /*003c*/ 	.word	0x00000000
        /*0040*/ 	.short	0x0001
        /*0042*/ 	.short	0x0008
        /*0044*/ 	.byte	0x00, 0xf5, 0x21, 0x00


	//----- nvinfo : EIATTR_KPARAM_INFO
	.align		4
.L_78:
        /*0048*/ 	.byte	0x04, 0x17
        /*004a*/ 	.short	(.L_80 - .L_79)
.L_79:
        /*004c*/ 	.word	0x00000000
        /*0050*/ 	.short	0x0000
        /*0052*/ 	.short	0x0000
        /*0054*/ 	.byte	0x00, 0xf5, 0x21, 0x00


	//----- nvinfo : EIATTR_SPARSE_MMA_MASK
	.align		4
.L_80:
        /*0058*/ 	.byte	0x03, 0x50
        /*005a*/ 	.short	0x0000


	//----- nvinfo : EIATTR_MAXREG_COUNT
	.align		4
        /*005c*/ 	.byte	0x03, 0x1b
        /*005e*/ 	.short	0x00ff


	//----- nvinfo : EIATTR_MERCURY_ISA_VERSION
	.align		4
        /*0060*/ 	.byte	0x03, 0x5f
        /*0062*/ 	.short	0x0101


	//----- nvinfo : EIATTR_VRC_CTA_INIT_COUNT
	.align		4
        /*0064*/ 	.byte	0x02, 0x4a
	.zero		1
	.zero		1


	//----- nvinfo : EIATTR_EXIT_INSTR_OFFSETS
	.align		4
        /*0068*/ 	.byte	0x04, 0x1c
        /*006a*/ 	.short	(.L_82 - .L_81)


	//   ....[0]....
.L_81:
        /*006c*/ 	.word	0x00000070


	//   ....[1]....
        /*0070*/ 	.word	0x00000120


	//----- nvinfo : EIATTR_CBANK_PARAM_SIZE
	.align		4
.L_82:
        /*0074*/ 	.byte	0x03, 0x19
        /*0076*/ 	.short	0x001c


	//----- nvinfo : EIATTR_PARAM_CBANK
	.align		4
        /*0078*/ 	.byte	0x04, 0x0a
        /*007a*/ 	.short	(.L_84 - .L_83)
	.align		4
.L_83:
        /*007c*/ 	.word	index@(.nv.constant0.update_weights_gpu_kernel)
        /*0080*/ 	.short	0x0380
        /*0082*/ 	.short	0x001c


	//----- nvinfo : EIATTR_SW_WAR
	.align		4
.L_84:
        /*0084*/ 	.byte	0x04, 0x36
        /*0086*/ 	.short	(.L_86 - .L_85)
.L_85:
        /*0088*/ 	.word	0x00000008
.L_86:


//--------------------- .nv.info.top_k_selection_gpu_kernel --------------------------
	.section	.nv.info.top_k_selection_gpu_kernel,"",@"SHT_CUDA_INFO"
	.sectionflags	@""
	.align	4


	//----- nvinfo : EIATTR_CUDA_API_VERSION
	.align		4
        /*0000*/ 	.byte	0x04, 0x37
        /*0002*/ 	.short	(.L_88 - .L_87)
.L_87:
        /*0004*/ 	.word	0x00000082


	//----- nvinfo : EIATTR_KPARAM_INFO
	.align		4
.L_88:
        /*0008*/ 	.byte	0x04, 0x17
        /*000a*/ 	.short	(.L_90 - .L_89)
.L_89:
        /*000c*/ 	.word	0x00000000
        /*0010*/ 	.short	0x0003
        /*0012*/ 	.short	0x0014
        /*0014*/ 	.byte	0x00, 0xf0, 0x11, 0x00


	//----- nvinfo : EIATTR_KPARAM_INFO
	.align		4
.L_90:
        /*0018*/ 	.byte	0x04, 0x17
        /*001a*/ 	.short	(.L_92 - .L_91)
.L_91:
        /*001c*/ 	.word	0x00000000
        /*0020*/ 	.short	0x0002
        /*0022*/ 	.short	0x0010
        /*0024*/ 	.byte	0x00, 0xf0, 0x11, 0x00


	//----- nvinfo : EIATTR_KPARAM_INFO
	.align		4
.L_92:
        /*0028*/ 	.byte	0x04, 0x17
        /*002a*/ 	.short	(.L_94 - .L_93)
.L_93:
        /*002c*/ 	.word	0x00000000
        /*0030*/ 	.short	0x0001
        /*0032*/ 	.short	0x0008
        /*0034*/ 	.byte	0x00, 0xf5, 0x21, 0x00


	//----- nvinfo : EIATTR_KPARAM_INFO
	.align		4
.L_94:
        /*0038*/ 	.byte	0x04, 0x17
        /*003a*/ 	.short	(.L_96 - .L_95)
.L_95:
        /*003c*/ 	.word	0x00000000
        /*0040*/ 	.short	0x0000
        /*0042*/ 	.short	0x0000
        /*0044*/ 	.byte	0x00, 0xf5, 0x21, 0x00


	//----- nvinfo : EIATTR_SPARSE_MMA_MASK
	.align		4
.L_96:
        /*0048*/ 	.byte	0x03, 0x50
        /*004a*/ 	.short	0x0000


	//----- nvinfo : EIATTR_MAXREG_COUNT
	.align		4
        /*004c*/ 	.byte	0x03, 0x1b
        /*004e*/ 	.short	0x00ff


	//----- nvinfo : EIATTR_MERCURY_ISA_VERSION
	.align		4
        /*0050*/ 	.byte	0x03, 0x5f
        /*0052*/ 	.short	0x0101


	//----- nvinfo : EIATTR_VRC_CTA_INIT_COUNT
	.align		4
        /*0054*/ 	.byte	0x02, 0x4a
	.zero		1
	.zero		1


	//----- nvinfo : EIATTR_EXIT_INSTR_OFFSETS
	.align		4
        /*0058*/ 	.byte	0x04, 0x1c
        /*005a*/ 	.short	(.L_98 - .L_97)


	//   ....[0]....
.L_97:
        /*005c*/ 	.word	0x00000070


	//   ....[1]....
        /*0060*/ 	.word	0x00000b60


	//----- nvinfo : EIATTR_CBANK_PARAM_SIZE
	.align		4
.L_98:
        /*0064*/ 	.byte	0x03, 0x19
        /*0066*/ 	.short	0x0018


	//----- nvinfo : EIATTR_PARAM_CBANK
	.align		4
        /*0068*/ 	.byte	0x04, 0x0a
        /*006a*/ 	.short	(.L_100 - .L_99)
	.align		4
.L_99:
        /*006c*/ 	.word	index@(.nv.constant0.top_k_selection_gpu_kernel)
        /*0070*/ 	.short	0x0380
        /*0072*/ 	.short	0x0018


	//----- nvinfo : EIATTR_SW_WAR
	.align		4
.L_100:
        /*0074*/ 	.byte	0x04, 0x36
        /*0076*/ 	.short	(.L_102 - .L_101)
.L_101:
        /*0078*/ 	.word	0x00000008
.L_102:


//--------------------- .nv.info.generate_candidates_gpu_kernel --------------------------
	.section	.nv.info.generate_candidates_gpu_kernel,"",@"SHT_CUDA_INFO"
	.sectionflags	@""
	.align	4


	//----- nvinfo : EIATTR_CUDA_API_VERSION
	.align		4
        /*0000*/ 	.byte	0x04, 0x37
        /*0002*/ 	.short	(.L_104 - .L_103)
.L_103:
        /*0004*/ 	.word	0x00000082


	//----- nvinfo : EIATTR_KPARAM_INFO
	.align		4
.L_104:
        /*0008*/ 	.byte	0x04, 0x17
        /*000a*/ 	.short	(.L_106 - .L_105)
.L_105:
        /*000c*/ 	.word	0x00000000
        /*0010*/ 	.short	0x0002
        /*0012*/ 	.short	0x0010
        /*0014*/ 	.byte	0x00, 0xf0, 0x11, 0x00


	//----- nvinfo : EIATTR_KPARAM_INFO
	.align		4
.L_106:
        /*0018*/ 	.byte	0x04, 0x17
        /*001a*/ 	.short	(.L_108 - .L_107)
.L_107:
        /*001c*/ 	.word	0x00000000
        /*0020*/ 	.short	0x0001
        /*0022*/ 	.short	0x0008
        /*0024*/ 	.byte	0x00, 0xf5, 0x21, 0x00


	//----- nvinfo : EIATTR_KPARAM_INFO
	.align		4
.L_108:
        /*0028*/ 	.byte	0x04, 0x17
        /*002a*/ 	.short	(.L_110 - .L_109)
.L_109:
        /*002c*/ 	.word	0x00000000
        /*0030*/ 	.short	0x0000
        /*0032*/ 	.short	0x0000
        /*0034*/ 	.byte	0x00, 0xf5, 0x21, 0x00


	//----- nvinfo : EIATTR_SPARSE_MMA_MASK
	.align		4
.L_110:
        /*0038*/ 	.byte	0x03, 0x50
        /*003a*/ 	.short	0x0000


	//----- nvinfo : EIATTR_MAXREG_COUNT
	.align		4
        /*003c*/ 	.byte	0x03, 0x1b
        /*003e*/ 	.short	0x00ff


	//----- nvinfo : EIATTR_MERCURY_ISA_VERSION
	.align		4
        /*0040*/ 	.byte	0x03, 0x5f
        /*0042*/ 	.short	0x0101


	//----- nvinfo : EIATTR_VRC_CTA_INIT_COUNT
	.align		4
        /*0044*/ 	.byte	0x02, 0x4a
	.zero		1
	.zero		1


	//----- nvinfo : EIATTR_EXIT_INSTR_OFFSETS
	.align		4
        /*0048*/ 	.byte	0x04, 0x1c
        /*004a*/ 	.short	(.L_112 - .L_111)


	//   ....[0]....
.L_111:
        /*004c*/ 	.word	0x00000070


	//   ....[1]....
        /*0050*/ 	.word	0x00000440


	//----- nvinfo : EIATTR_CBANK_PARAM_SIZE
	.align		4
.L_112:
        /*0054*/ 	.byte	0x03, 0x19
        /*0056*/ 	.short	0x0014


	//----- nvinfo : EIATTR_PARAM_CBANK
	.align		4
        /*0058*/ 	.byte	0x04, 0x0a
        /*005a*/ 	.short	(.L_114 - .L_113)
	.align		4
.L_113:
        /*005c*/ 	.word	index@(.nv.constant0.generate_candidates_gpu_kernel)
        /*0060*/ 	.short	0x0380
        /*0062*/ 	.short	0x0014


	//----- nvinfo : EIATTR_SW_WAR
	.align		4
.L_114:
        /*0064*/ 	.byte	0x04, 0x36
        /*0066*/ 	.short	(.L_116 - .L_115)
.L_115:
        /*0068*/ 	.word	0x00000008
.L_116:


//--------------------- .nv.callgraph             --------------------------
	.section	.nv.callgraph,"",@"SHT_CUDA_CALLGRAPH"
	.align	4
	.sectionentsize	8
	.align		4
        /*0000*/ 	.word	0x00000000
	.align		4
        /*0004*/ 	.word	0xffffffff
	.align		4
        /*0008*/ 	.word	0x00000000
	.align		4
        /*000c*/ 	.word	0xfffffffe
	.align		4
        /*0010*/ 	.word	0x00000000
	.align		4
        /*0014*/ 	.word	0xfffffffd
	.align		4
        /*0018*/ 	.word	0x00000000
	.align		4
        /*001c*/ 	.word	0xfffffffc


//--------------------- .nv.constant4             --------------------------
	.section	.nv.constant4,"a",@progbits
	.align	8
	.align		8
.nv.constant4:
        /*0000*/ 	.dword	precalc_xorwow_matrix
	.align		8
        /*0008*/ 	.dword	precalc_xorwow_offset_matrix
	.align		8
        /*0010*/ 	.dword	mrg32k3aM1
	.align		8
        /*0018*/ 	.dword	mrg32k3aM2
	.align		8
        /*0020*/ 	.dword	mrg32k3aM1SubSeq
	.align		8
        /*0028*/ 	.dword	mrg32k3aM2SubSeq
	.align		8
        /*0030*/ 	.dword	mrg32k3aM1Seq
	.align		8
        /*0038*/ 	.dword	mrg32k3aM2Seq


//--------------------- .nv.constant3             --------------------------
	.section	.nv.constant3,"a",@progbits
	.align	8
.nv.constant3:
	.type		__cr_lgamma_table,@object
	.size		__cr_lgamma_table,(.L_8 - __cr_lgamma_table)
__cr_lgamma_table:
        /*0000*/ 	.byte	0x00, 0x00, 0x00, 0x00, 0x00, 0x00, 0x00, 0x00, 0x00, 0x00, 0x00, 0x00, 0x00, 0x00, 0x00, 0x00
        /*0010*/ 	.byte	0xef, 0x39, 0xfa, 0xfe, 0x42, 0x2e, 0xe6, 0x3f, 0x02, 0x20, 0x2a, 0xfa, 0x0b, 0xab, 0xfc, 0x3f
        /*0020*/ 	.byte	0xf9, 0x2c, 0x92, 0x7c, 0xa7, 0x6c, 0x09, 0x40, 0xc9, 0x79, 0x44, 0x3c, 0x64, 0x26, 0x13, 0x40
        /*0030*/ 	.byte	0xca, 0x01, 0xcf, 0x3a, 0x27, 0x51, 0x1a, 0x40, 0x30, 0xcc, 0x2d, 0xf3, 0xe1, 0x0c, 0x21, 0x40
        /*0040*/ 	.byte	0x0d, 0xb7, 0xfc, 0x82, 0x8e, 0x35, 0x25, 0x40
.L_8:


//--------------------- .text.curandSetupKernel   --------------------------
	.section	.text.curandSetupKernel,"ax",@progbits
	.align	128
        .global         curandSetupKernel
        .type           curandSetupKernel,@function
        .size           curandSetupKernel,(.L_x_19 - curandSetupKernel)
        .other          curandSetupKernel,@"STO_CUDA_ENTRY STV_DEFAULT"
curandSetupKernel:
.text.curandSetupKernel:
[----:B------:R-:W-:Y:S01]  /*0000*/  LDC R1, c[0x0][0x37c] ;  /* 0x0000df00ff017b82 */ /* 0x000fe20000000800 */
[----:B------:R-:W0:Y:S07]  /*0010*/  S2R R3, SR_TID.X ;  /* 0x0000000000037919 */ /* 0x000e2e0000002100 */
[----:B------:R-:W0:Y:S01]  /*0020*/  S2UR UR4, SR_CTAID.X ;  /* 0x00000000000479c3 */ /* 0x000e220000002500 */
[----:B------:R-:W1:Y:S07]  /*0030*/  LDCU UR5, c[0x0][0x390] ;  /* 0x00007200ff0577ac */ /* 0x000e6e0008000800 */
[----:B------:R-:W0:Y:S02]  /*0040*/  LDC R0, c[0x0][0x360] ;  /* 0x0000d800ff007b82 */ /* 0x000e240000000800 */
[----:B0-----:R-:W-:-:S05]  /*0050*/  IMAD R0, R0, UR4, R3 ;  /* 0x0000000400007c24 */ /* 0x001fca000f8e0203 */
[----:B-1----:R-:W-:-:S13]  /*0060*/  ISETP.GE.U32.AND P0, PT, R0, UR5, PT ;  /* 0x0000000500007c0c */ /* 0x002fda000bf06070 */
[----:B------:R-:W-:Y:S05]  /*0070*/  @P0 EXIT ;  /* 0x000000000000094d */ /* 0x000fea0003800000 */
[----:B------:R-:W0:Y:S01]  /*0080*/  LDC.64 R2, c[0x0][0x388] ;  /* 0x0000e200ff027b82 */ /* 0x000e220000000a00 */
[----:B------:R-:W1:Y:S01]  /*0090*/  LDCU.64 UR4, c[0x0][0x358] ;  /* 0x00006b00ff0477ac */ /* 0x000e620008000a00 */
[----:B------:R-:W-:Y:S01]  /*00a0*/  ISETP.NE.AND P0, PT, R0, RZ, PT ;  /* 0x000000ff0000720c */ /* 0x000fe20003f05270 */
[----:B------:R-:W-:Y:S05]  /*00b0*/  BSSY.RECONVERGENT B0, `(.L_x_0) ;  /* 0x00000e0000007945 */ /* 0x000fea0003800200 */
[----:B------:R-:W2:Y:S01]  /*00c0*/  LDC.64 R6, c[0x0][0x380] ;  /* 0x0000e000ff067b82 */ /* 0x000ea20000000a00 */
[----:B0-----:R-:W-:Y:S02]  /*00d0*/  LOP3.LUT R2, R2, 0xaad26b49, RZ, 0x3c, !PT ;  /* 0xaad26b4902027812 */ /* 0x001fe400078e3cff */
[----:B------:R-:W-:-:S03]  /*00e0*/  LOP3.LUT R3, R3, 0xf7dcefdd, RZ, 0x3c, !PT ;  /* 0xf7dcefdd03037812 */ /* 0x000fc600078e3cff */
[----:B------:R-:W-:Y:S02]  /*00f0*/  IMAD R2, R2, 0x4182bed5, RZ ;  /* 0x4182bed502027824 */ /* 0x000fe400078e02ff */
[----:B------:R-:W-:Y:S02]  /*0100*/  IMAD R3, R3, -0x658354e5, RZ ;  /* 0x9a7cab1b03037824 */ /* 0x000fe400078e02ff */
[----:B--2---:R-:W-:Y:S01]  /*0110*/  IMAD.WIDE.U32 R6, R0, 0x30, R6 ;  /* 0x0000003000067825 */ /* 0x004fe200078e0006 */
[C---:B------:R-:W-:Y:S02]  /*0120*/  LOP3.LUT R8, R2.reuse, 0x159a55e5, RZ, 0x3c, !PT ;  /* 0x159a55e502087812 */ /* 0x040fe400078e3cff */
[C---:B------:R-:W-:Y:S01]  /*0130*/  IADD3 R4, PT, PT, R2.reuse, 0x64f0c9, R3 ;  /* 0x0064f0c902047810 */ /* 0x040fe20007ffe003 */
[C---:B------:R-:W-:Y:S01]  /*0140*/  VIADD R5, R2.reuse, 0x75bcd15 ;  /* 0x075bcd1502057836 */ /* 0x040fe20000000000 */
[----:B------:R-:W-:Y:S01]  /*0150*/  LOP3.LUT R10, R3, 0x5491333, RZ, 0x3c, !PT ;  /* 0x05491333030a7812 */ /* 0x000fe200078e3cff */
[----:B------:R-:W-:-:S02]  /*0160*/  VIADD R11, R2, 0x583f19 ;  /* 0x00583f19020b7836 */ /* 0x000fc40000000000 */
[----:B------:R-:W-:Y:S01]  /*0170*/  VIADD R9, R3, 0x1f123bb5 ;  /* 0x1f123bb503097836 */ /* 0x000fe20000000000 */
[----:B-1----:R0:W-:Y:S04]  /*0180*/  STG.E.64 desc[UR4][R6.64], R4 ;  /* 0x0000000406007986 */ /* 0x0021e8000c101b04 */
[----:B------:R0:W-:Y:S04]  /*0190*/  STG.E.64 desc[UR4][R6.64+0x8], R8 ;  /* 0x0000080806007986 */ /* 0x0001e8000c101b04 */
[----:B------:R0:W-:Y:S01]  /*01a0*/  STG.E.64 desc[UR4][R6.64+0x10], R10 ;  /* 0x0000100a06007986 */ /* 0x0001e2000c101b04 */
[----:B------:R-:W-:Y:S05]  /*01b0*/  @!P0 BRA `(.L_x_1) ;  /* 0x0000000c003c8947 */ /* 0x000fea0003800000 */
[----:B------:R-:W-:-:S07]  /*01c0*/  CS2R R12, SRZ ;  /* 0x00000000000c7805 */ /* 0x000fce000001ff00 */
.L_x_7:
[----:B-1----:R-:W-:Y:S01]  /*01d0*/  LOP3.LUT R2, R0, 0x3, RZ, 0xc0, !PT ;  /* 0x0000000300027812 */ /* 0x002fe200078ec0ff */
[----:B------:R-:W-:Y:S03]  /*01e0*/  BSSY.RECONVERGENT B1, `(.L_x_2) ;  /* 0x00000c6000017945 */ /* 0x000fe60003800200 */
[----:B------:R-:W-:-:S04]  /*01f0*/  ISETP.NE.U32.AND P0, PT, R2, RZ, PT ;  /* 0x000000ff0200720c */ /* 0x000fc80003f05070 */
[----:B------:R-:W-:-:S13]  /*0200*/  ISETP.NE.AND.EX P0, PT, RZ, RZ, PT, P0 ;  /* 0x000000ffff00720c */ /* 0x000fda0003f05300 */
[----:B------:R-:W-:Y:S05]  /*0210*/  @!P0 BRA `(.L_x_3) ;  /* 0x0000000c00088947 */ /* 0x000fea0003800000 */
[----:B0-----:R-:W0:Y:S01]  /*0220*/  LDC.64 R8, c[0x4][RZ] ;  /* 0x01000000ff087b82 */ /* 0x001e220000000a00 */
[----:B------:R-:W-:Y:S02]  /*0230*/  IMAD.MOV.U32 R14, RZ, RZ, RZ ;  /* 0x000000ffff0e7224 */ /* 0x000fe400078e00ff */
[----:B0-----:R-:W-:-:S07]  /*0240*/  IMAD.WIDE.U32 R8, R12, 0xc80, R8 ;  /* 0x00000c800c087825 */ /* 0x001fce00078e0008 */
.L_x_6:
[----:B-1----:R-:W-:Y:S01]  /*0250*/  IMAD.MOV.U32 R15, RZ, RZ, RZ ;  /* 0x000000ffff0f7224 */ /* 0x002fe200078e00ff */
[----:B------:R-:W-:Y:S01]  /*0260*/  CS2R R2, SRZ ;  /* 0x0000000000027805 */ /* 0x000fe2000001ff00 */
[----:B------:R-:W-:Y:S01]  /*0270*/  IMAD.MOV.U32 R17, RZ, RZ, RZ ;  /* 0x000000ffff117224 */ /* 0x000fe200078e00ff */
[----:B------:R-:W-:-:S07]  /*0280*/  CS2R R4, SRZ ;  /* 0x0000000000047805 */ /* 0x000fce000001ff00 */
.L_x_5:
[----:B------:R-:W-:-:S05]  /*0290*/  IMAD.WIDE.U32 R10, R17, 0x4, R6 ;  /* 0x00000004110a7825 */ /* 0x000fca00078e0006 */
[----:B------:R0:W5:Y:S01]  /*02a0*/  LDG.E R16, desc[UR4][R10.64+0x4] ;  /* 0x000004040a107981 */ /* 0x000162000c1e1900 */
[----:B------:R-:W-:-:S07]  /*02b0*/  IMAD.MOV.U32 R19, RZ, RZ, RZ ;  /* 0x000000ffff137224 */ /* 0x000fce00078e00ff */
.L_x_4:
[----:B-----5:R-:W-:Y:S01]  /*02c0*/  SHF.R.U32.HI R24, RZ, R19, R16 ;  /* 0x00000013ff187219 */ /* 0x020fe20000011610 */
[----:B0-----:R-:W-:-:S03]  /*02d0*/  IMAD.SHL.U32 R10, R17, 0x20, RZ ;  /* 0x00000020110a7824 */ /* 0x001fc600078e00ff */
[----:B------:R-:W-:Y:S01]  /*02e0*/  LOP3.LUT R11, R24, 0x1, RZ, 0xc0, !PT ;  /* 0x00000001180b7812 */ /* 0x000fe200078ec0ff */
[----:B------:R-:W-:-:S03]  /*02f0*/  IMAD.IADD R10, R10, 0x1, R19 ;  /* 0x000000010a0a7824 */ /* 0x000fc600078e0213 */
[----:B------:R-:W-:Y:S01]  /*0300*/  ISETP.NE.U32.AND P0, PT, R11, 0x1, PT ;  /* 0x000000010b00780c */ /* 0x000fe20003f05070 */
[----:B------:R-:W-:-:S03]  /*0310*/  IMAD R11, R10, 0x5, RZ ;  /* 0x000000050a0b7824 */ /* 0x000fc600078e02ff */
[----:B------:R-:W-:Y:S01]  /*0320*/  R2P PR, R24, 0x7e ;  /* 0x0000007e18007804 */ /* 0x000fe20000000000 */
[----:B------:R-:W-:-:S08]  /*0330*/  IMAD.WIDE.U32 R10, R11, 0x4, R8 ;  /* 0x000000040b0a7825 */ /* 0x000fd000078e0008 */
[----:B------:R-:W2:Y:S04]  /*0340*/  @!P0 LDG.E R18, desc[UR4][R10.64] ;  /* 0x000000040a128981 */ /* 0x000ea8000c1e1900 */
[----:B------:R-:W3:Y:S04]  /*0350*/  @!P0 LDG.E R20, desc[UR4][R10.64+0x10] ;  /* 0x000010040a148981 */ /* 0x000ee8000c1e1900 */
[----:B------:R-:W4:Y:S04]  /*0360*/  @P1 LDG.E R22, desc[UR4][R10.64+0x14] ;  /* 0x000014040a161981 */ /* 0x000f28000c1e1900 */
[----:B------:R-:W4:Y:S04]  /*0370*/  @P2 LDG.E R26, desc[UR4][R10.64+0x28] ;  /* 0x000028040a1a2981 */ /* 0x000f28000c1e1900 */
[----:B------:R-:W4:Y:S04]  /*0380*/  @!P0 LDG.E R21, desc[UR4][R10.64+0x4] ;  /* 0x000004040a158981 */ /* 0x000f28000c1e1900 */
[----:B------:R-:W4:Y:S04]  /*0390*/  @!P0 LDG.E R23, desc[UR4][R10.64+0xc] ;  /* 0x00000c040a178981 */ /* 0x000f28000c1e1900 */
[----:B------:R-:W4:Y:S04]  /*03a0*/  @P1 LDG.E R25, desc[UR4][R10.64+0x18] ;  /* 0x000018040a191981 */ /* 0x000f28000c1e1900 */
[----:B------:R-:W4:Y:S04]  /*03b0*/  @P3 LDG.E R28, desc[UR4][R10.64+0x3c] ;  /* 0x00003c040a1c3981 */ /* 0x000f28000c1e1900 */
[----:B------:R-:W4:Y:S01]  /*03c0*/  @P6 LDG.E R27, desc[UR4][R10.64+0x7c] ;  /* 0x00007c040a1b6981 */ /* 0x000f22000c1e1900 */
[----:B--2---:R-:W-:-:S03]  /*03d0*/  @!P0 LOP3.LUT R15, R15, R18, RZ, 0x3c, !PT ;  /* 0x000000120f0f8212 */ /* 0x004fc600078e3cff */
[----:B------:R-:W2:Y:S01]  /*03e0*/  @!P0 LDG.E R18, desc[UR4][R10.64+0x8] ;  /* 0x000008040a128981 */ /* 0x000ea2000c1e1900 */
[----:B---3--:R-:W-:-:S03]  /*03f0*/  @!P0 LOP3.LUT R3, R3, R20, RZ, 0x3c, !PT ;  /* 0x0000001403038212 */ /* 0x008fc600078e3cff */
[----:B------:R-:W3:Y:S01]  /*0400*/  @P1 LDG.E R20, desc[UR4][R10.64+0x24] ;  /* 0x000024040a141981 */ /* 0x000ee2000c1e1900 */
[----:B----4-:R-:W-:-:S03]  /*0410*/  @P1 LOP3.LUT R15, R15, R22, RZ, 0x3c, !PT ;  /* 0x000000160f0f1212 */ /* 0x010fc600078e3cff */
[----:B------:R-:W4:Y:S01]  /*0420*/  @P2 LDG.E R22, desc[UR4][R10.64+0x38] ;  /* 0x000038040a162981 */ /* 0x000f22000c1e1900 */
[----:B------:R-:W-:-:S03]  /*0430*/  @P2 LOP3.LUT R15, R15, R26, RZ, 0x3c, !PT ;  /* 0x0000001a0f0f2212 */ /* 0x000fc600078e3cff */
[----:B------:R-:W4:Y:S01]  /*0440*/  @P4 LDG.E R26, desc[UR4][R10.64+0x50] ;  /* 0x000050040a1a4981 */ /* 0x000f22000c1e1900 */
[----:B------:R-:W-:-:S03]  /*0450*/  @!P0 LOP3.LUT R4, R4, R21, RZ, 0x3c, !PT ;  /* 0x0000001504048212 */ /* 0x000fc600078e3cff */
[----:B------:R-:W4:Y:S01]  /*0460*/  @P1 LDG.E R21, desc[UR4][R10.64+0x20] ;  /* 0x000020040a151981 */ /* 0x000f22000c1e1900 */
[----:B------:R-:W-:-:S03]  /*0470*/  @!P0 LOP3.LUT R2, R2, R23, RZ, 0x3c, !PT ;  /* 0x0000001702028212 */ /* 0x000fc600078e3cff */
[----:B------:R-:W4:Y:S01]  /*0480*/  @P2 LDG.E R23, desc[UR4][R10.64+0x2c] ;  /* 0x00002c040a172981 */ /* 0x000f22000c1e1900 */
[----:B------:R-:W-:-:S03]  /*0490*/  @P1 LOP3.LUT R4, R4, R25, RZ, 0x3c, !PT ;  /* 0x0000001904041212 */ /* 0x000fc600078e3cff */
[----:B------:R-:W4:Y:S01]  /*04a0*/  @P2 LDG.E R25, desc[UR4][R10.64+0x34] ;  /* 0x000034040a192981 */ /* 0x000f22000c1e1900 */
[----:B--2---:R-:W-:-:S03]  /*04b0*/  @!P0 LOP3.LUT R5, R5, R18, RZ, 0x3c, !PT ;  /* 0x0000001205058212 */ /* 0x004fc600078e3cff */
[----:B------:R-:W2:Y:S01]  /*04c0*/  @P1 LDG.E R18, desc[UR4][R10.64+0x1c] ;  /* 0x00001c040a121981 */ /* 0x000ea2000c1e1900 */
[----:B---3--:R-:W-:-:S03]  /*04d0*/  @P1 LOP3.LUT R3, R3, R20, RZ, 0x3c, !PT ;  /* 0x0000001403031212 */ /* 0x008fc600078e3cff */
[----:B------:R-:W3:Y:S01]  /*04e0*/  @P2 LDG.E R20, desc[UR4][R10.64+0x30] ;  /* 0x000030040a142981 */ /* 0x000ee2000c1e1900 */
[----:B----4-:R-:W-:-:S03]  /*04f0*/  @P2 LOP3.LUT R3, R3, R22, RZ, 0x3c, !PT ;  /* 0x0000001603032212 */ /* 0x010fc600078e3cff */
[----:B------:R-:W4:Y:S01]  /*0500*/  @P3 LDG.E R22, desc[UR4][R10.64+0x4c] ;  /* 0x00004c040a163981 */ /* 0x000f22000c1e1900 */
[----:B------:R-:W-:-:S04]  /*0510*/  @P3 LOP3.LUT R15, R15, R28, RZ, 0x3c, !PT ;  /* 0x0000001c0f0f3212 */ /* 0x000fc800078e3cff */
[----:B------:R-:W-:Y:S02]  /*0520*/  @P4 LOP3.LUT R15, R15, R26, RZ, 0x3c, !PT ;  /* 0x0000001a0f0f4212 */ /* 0x000fe400078e3cff */
[----:B------:R-:W-:Y:S01]  /*0530*/  @P1 LOP3.LUT R2, R2, R21, RZ, 0x3c, !PT ;  /* 0x0000001502021212 */ /* 0x000fe200078e3cff */
[----:B------:R-:W4:Y:S04]  /*0540*/  @P5 LDG.E R26, desc[UR4][R10.64+0x64] ;  /* 0x000064040a1a5981 */ /* 0x000f28000c1e1900 */
[----:B------:R-:W4:Y:S01]  /*0550*/  @P3 LDG.E R21, desc[UR4][R10.64+0x40] ;  /* 0x000040040a153981 */ /* 0x000f22000c1e1900 */
[----:B------:R-:W-:Y:S02]  /*0560*/  @P2 LOP3.LUT R4, R4, R23, RZ, 0x3c, !PT ;  /* 0x0000001704042212 */ /* 0x000fe400078e3cff */
[----:B------:R-:W-:Y:S01]  /*0570*/  @P2 LOP3.LUT R2, R2, R25, RZ, 0x3c, !PT ;  /* 0x0000001902022212 */ /* 0x000fe200078e3cff */
[----:B------:R-:W4:Y:S04]  /*0580*/  @P3 LDG.E R23, desc[UR4][R10.64+0x48] ;  /* 0x000048040a173981 */ /* 0x000f28000c1e1900 */
[----:B------:R-:W4:Y:S01]  /*0590*/  @P4 LDG.E R25, desc[UR4][R10.64+0x54] ;  /* 0x000054040a194981 */ /* 0x000f22000c1e1900 */
[----:B--2---:R-:W-:-:S03]  /*05a0*/  @P1 LOP3.LUT R5, R5, R18, RZ, 0x3c, !PT ;  /* 0x0000001205051212 */ /* 0x004fc600078e3cff */
[----:B------:R-:W2:Y:S01]  /*05b0*/  @P3 LDG.E R18, desc[UR4][R10.64+0x44] ;  /* 0x000044040a123981 */ /* 0x000ea2000c1e1900 */
[----:B---3--:R-:W-:-:S03]  /*05c0*/  @P2 LOP3.LUT R5, R5, R20, RZ, 0x3c, !PT ;  /* 0x0000001405052212 */ /* 0x008fc600078e3cff */
[----:B------:R-:W3:Y:S01]  /*05d0*/  @P4 LDG.E R20, desc[UR4][R10.64+0x58] ;  /* 0x000058040a144981 */ /* 0x000ee2000c1e1900 */
[----:B----4-:R-:W-:-:S03]  /*05e0*/  @P3 LOP3.LUT R3, R3, R22, RZ, 0x3c, !PT ;  /* 0x0000001603033212 */ /* 0x010fc600078e3cff */
[----:B------:R-:W4:Y:S01]  /*05f0*/  @P4 LDG.E R22, desc[UR4][R10.64+0x60] ;  /* 0x000060040a164981 */ /* 0x000f22000c1e1900 */
[----:B------:R-:W-:Y:S02]  /*0600*/  LOP3.LUT P0, RZ, R24, 0x80, RZ, 0xc0, !PT ;  /* 0x0000008018ff7812 */ /* 0x000fe4000780c0ff */
[----:B------:R-:W-:Y:S02]  /*0610*/  @P5 LOP3.LUT R15, R15, R26, RZ, 0x3c, !PT ;  /* 0x0000001a0f0f5212 */ /* 0x000fe400078e3cff */
[----:B------:R-:W4:Y:S01]  /*0620*/  @P6 LDG.E R26, desc[UR4][R10.64+0x78] ;  /* 0x000078040a1a6981 */ /* 0x000f22000c1e1900 */
[----:B------:R-:W-:-:S03]  /*0630*/  @P3 LOP3.LUT R4, R4, R21, RZ, 0x3c, !PT ;  /* 0x0000001504043212 */ /* 0x000fc600078e3cff */
[----:B------:R-:W4:Y:S01]  /*0640*/  @P4 LDG.E R21, desc[UR4][R10.64+0x5c] ;  /* 0x00005c040a154981 */ /* 0x000f22000c1e1900 */
[----:B------:R-:W-:-:S03]  /*0650*/  @P3 LOP3.LUT R2, R2, R23, RZ, 0x3c, !PT ;  /* 0x0000001702023212 */ /* 0x000fc600078e3cff */
[----:B------:R-:W4:Y:S01]  /*0660*/  @P5 LDG.E R23, desc[UR4][R10.64+0x68] ;  /* 0x000068040a175981 */ /* 0x000f22000c1e1900 */
[----:B------:R-:W-:-:S03]  /*0670*/  @P4 LOP3.LUT R4, R4, R25, RZ, 0x3c, !PT ;  /* 0x0000001904044212 */ /* 0x000fc600078e3cff */
[----:B------:R-:W4:Y:S01]  /*0680*/  @P5 LDG.E R25, desc[UR4][R10.64+0x70] ;  /* 0x000070040a195981 */ /* 0x000f22000c1e1900 */
[----:B--2---:R-:W-:-:S03]  /*0690*/  @P3 LOP3.LUT R5, R5, R18, RZ, 0x3c, !PT ;  /* 0x0000001205053212 */ /* 0x004fc600078e3cff */
[----:B------:R-:W2:Y:S01]  /*06a0*/  @P5 LDG.E R18, desc[UR4][R10.64+0x6c] ;  /* 0x00006c040a125981 */ /* 0x000ea2000c1e1900 */
[----:B---3--:R-:W-:-:S03]  /*06b0*/  @P4 LOP3.LUT R5, R5, R20, RZ, 0x3c, !PT ;  /* 0x0000001405054212 */ /* 0x008fc600078e3cff */
[----:B------:R-:W3:Y:S01]  /*06c0*/  @P5 LDG.E R20, desc[UR4][R10.64+0x74] ;  /* 0x000074040a145981 */ /* 0x000ee2000c1e1900 */
[----:B----4-:R-:W-:-:S03]  /*06d0*/  @P4 LOP3.LUT R3, R3, R22, RZ, 0x3c, !PT ;  /* 0x0000001603034212 */ /* 0x010fc600078e3cff */
[----:B------:R-:W4:Y:S01]  /*06e0*/  @P0 LDG.E R22, desc[UR4][R10.64+0x8c] ;  /* 0x00008c040a160981 */ /* 0x000f22000c1e1900 */
[----:B------:R-:W-:-:S03]  /*06f0*/  @P6 LOP3.LUT R15, R15, R26, RZ, 0x3c, !PT ;  /* 0x0000001a0f0f6212 */ /* 0x000fc600078e3cff */
        /* <DEDUP_REMOVED lines=13> */
[----:B------:R-:W-:Y:S02]  /*07d0*/  @P6 LOP3.LUT R4, R4, R27, RZ, 0x3c, !PT ;  /* 0x0000001b04046212 */ /* 0x000fe400078e3cff */
[----:B------:R-:W-:Y:S02]  /*07e0*/  @P6 LOP3.LUT R2, R2, R21, RZ, 0x3c, !PT ;  /* 0x0000001502026212 */ /* 0x000fe400078e3cff */
[----:B------:R-:W-:Y:S02]  /*07f0*/  @P0 LOP3.LUT R4, R4, R23, RZ, 0x3c, !PT ;  /* 0x0000001704040212 */ /* 0x000fe400078e3cff */
[----:B------:R-:W-:Y:S02]  /*0800*/  @P0 LOP3.LUT R2, R2, R25, RZ, 0x3c, !PT ;  /* 0x0000001902020212 */ /* 0x000fe400078e3cff */
[----:B--2---:R-:W-:Y:S02]  /*0810*/  @P6 LOP3.LUT R5, R5, R18, RZ, 0x3c, !PT ;  /* 0x0000001205056212 */ /* 0x004fe400078e3cff */
[----:B---3--:R-:W-:-:S02]  /*0820*/  @P6 LOP3.LUT R3, R3, R20, RZ, 0x3c, !PT ;  /* 0x0000001403036212 */ /* 0x008fc400078e3cff */
[----:B----4-:R-:W-:Y:S02]  /*0830*/  @P0 LOP3.LUT R5, R5, R22, RZ, 0x3c, !PT ;  /* 0x0000001605050212 */ /* 0x010fe400078e3cff */
[----:B------:R-:W-:Y:S02]  /*0840*/  @P0 LOP3.LUT R3, R3, R26, RZ, 0x3c, !PT ;  /* 0x0000001a03030212 */ /* 0x000fe400078e3cff */
[----:B------:R-:W-:-:S13]  /*0850*/  R2P PR, R24.B1, 0x7f ;  /* 0x0000007f18007804 */ /* 0x000fda0000001000 */
[----:B------:R-:W2:Y:S04]  /*0860*/  @P0 LDG.E R18, desc[UR4][R10.64+0xa0] ;  /* 0x0000a0040a120981 */ /* 0x000ea8000c1e1900 */
[----:B------:R-:W3:Y:S04]  /*0870*/  @P1 LDG.E R22, desc[UR4][R10.64+0xb4] ;  /* 0x0000b4040a161981 */ /* 0x000ee8000c1e1900 */
[----:B------:R-:W4:Y:S04]  /*0880*/  @P2 LDG.E R26, desc[UR4][R10.64+0xc8] ;  /* 0x0000c8040a1a2981 */ /* 0x000f28000c1e1900 */
[----:B------:R-:W4:Y:S04]  /*0890*/  @P3 LDG.E R28, desc[UR4][R10.64+0xdc] ;  /* 0x0000dc040a1c3981 */ /* 0x000f28000c1e1900 */
[----:B------:R-:W4:Y:S04]  /*08a0*/  @P0 LDG.E R23, desc[UR4][R10.64+0xa4] ;  /* 0x0000a4040a170981 */ /* 0x000f28000c1e1900 */
[----:B------:R-:W4:Y:S04]  /*08b0*/  @P0 LDG.E R20, desc[UR4][R10.64+0xa8] ;  /* 0x0000a8040a140981 */ /* 0x000f28000c1e1900 */
[----:B------:R-:W4:Y:S04]  /*08c0*/  @P4 LDG.E R25, desc[UR4][R10.64+0xf0] ;  /* 0x0000f0040a194981 */ /* 0x000f28000c1e1900 */
        /* <DEDUP_REMOVED lines=21> */
[----:B------:R-:W-:Y:S02]  /*0a20*/  LOP3.LUT P0, RZ, R24, 0x8000, RZ, 0xc0, !PT ;  /* 0x0000800018ff7812 */ /* 0x000fe4000780c0ff */
[----:B----4-:R-:W-:Y:S01]  /*0a30*/  @P5 LOP3.LUT R15, R15, R26, RZ, 0x3c, !PT ;  /* 0x0000001a0f0f5212 */ /* 0x010fe200078e3cff */
[----:B------:R-:W4:Y:S04]  /*0a40*/  @P3 LDG.E R24, desc[UR4][R10.64+0xe4] ;  /* 0x0000e4040a183981 */ /* 0x000f28000c1e1900 */
[----:B------:R-:W2:Y:S01]  /*0a50*/  @P6 LDG.E R26, desc[UR4][R10.64+0x118] ;  /* 0x000118040a1a6981 */ /* 0x000ea2000c1e1900 */
        /* <DEDUP_REMOVED lines=8> */
[----:B---3--:R-:W-:-:S03]  /*0ae0*/  @P2 LOP3.LUT R3, R3, R22, RZ, 0x3c, !PT ;  /* 0x0000001603032212 */ /* 0x008fc600078e3cff */
[----:B------:R-:W3:Y:S01]  /*0af0*/  @P4 LDG.E R22, desc[UR4][R10.64+0x100] ;  /* 0x000100040a164981 */ /* 0x000ee2000c1e1900 */
[----:B--2---:R-:W-:-:S03]  /*0b00*/  @P6 LOP3.LUT R15, R15, R26, RZ, 0x3c, !PT ;  /* 0x0000001a0f0f6212 */ /* 0x004fc600078e3cff */
[----:B------:R-:W2:Y:S01]  /*0b10*/  @P0 LDG.E R26, desc[UR4][R10.64+0x12c] ;  /* 0x00012c040a1a0981 */ /* 0x000ea2000c1e1900 */
[----:B----4-:R-:W-:-:S03]  /*0b20*/  @P2 LOP3.LUT R2, R2, R23, RZ, 0x3c, !PT ;  /* 0x0000001702022212 */ /* 0x010fc600078e3cff */
[----:B------:R-:W4:Y:S01]  /*0b30*/  @P4 LDG.E R23, desc[UR4][R10.64+0xfc] ;  /* 0x0000fc040a174981 */ /* 0x000f22000c1e1900 */
[----:B------:R-:W-:-:S03]  /*0b40*/  @P2 LOP3.LUT R5, R5, R20, RZ, 0x3c, !PT ;  /* 0x0000001405052212 */ /* 0x000fc600078e3cff */
[----:B------:R-:W4:Y:S01]  /*0b50*/  @P4 LDG.E R20, desc[UR4][R10.64+0xf8] ;  /* 0x0000f8040a144981 */ /* 0x000f22000c1e1900 */
[----:B------:R-:W-:Y:S02]  /*0b60*/  @P3 LOP3.LUT R2, R2, R27, RZ, 0x3c, !PT ;  /* 0x0000001b02023212 */ /* 0x000fe400078e3cff */
[----:B------:R-:W-:Y:S01]  /*0b70*/  @P3 LOP3.LUT R4, R4, R25, RZ, 0x3c, !PT ;  /* 0x0000001904043212 */ /* 0x000fe200078e3cff */
[----:B------:R-:W4:Y:S01]  /*0b80*/  @P5 LDG.E R27, desc[UR4][R10.64+0x110] ;  /* 0x000110040a1b5981 */ /* 0x000f22000c1e1900 */
[----:B------:R-:W-:-:S03]  /*0b90*/  @P3 LOP3.LUT R5, R5, R24, RZ, 0x3c, !PT ;  /* 0x0000001805053212 */ /* 0x000fc600078e3cff */
[----:B------:R-:W4:Y:S04]  /*0ba0*/  @P5 LDG.E R25, desc[UR4][R10.64+0x108] ;  /* 0x000108040a195981 */ /* 0x000f28000c1e1900 */
        /* <DEDUP_REMOVED lines=19> */
[----:B------:R-:W-:-:S05]  /*0ce0*/  VIADD R19, R19, 0x10 ;  /* 0x0000001013137836 */ /* 0x000fca0000000000 */
[----:B------:R-:W-:Y:S02]  /*0cf0*/  ISETP.NE.AND P1, PT, R19, 0x20, PT ;  /* 0x000000201300780c */ /* 0x000fe40003f25270 */
[----:B------:R-:W-:Y:S02]  /*0d00*/  @P5 LOP3.LUT R3, R3, R18, RZ, 0x3c, !PT ;  /* 0x0000001203035212 */ /* 0x000fe400078e3cff */
[----:B------:R-:W-:Y:S02]  /*0d10*/  @P6 LOP3.LUT R4, R4, R21, RZ, 0x3c, !PT ;  /* 0x0000001504046212 */ /* 0x000fe400078e3cff */
[----:B---3--:R-:W-:-:S04]  /*0d20*/  @P6 LOP3.LUT R3, R3, R22, RZ, 0x3c, !PT ;  /* 0x0000001603036212 */ /* 0x008fc800078e3cff */
[----:B--2---:R-:W-:Y:S02]  /*0d30*/  @P0 LOP3.LUT R3, R3, R26, RZ, 0x3c, !PT ;  /* 0x0000001a03030212 */ /* 0x004fe400078e3cff */
[----:B----4-:R-:W-:Y:S02]  /*0d40*/  @P6 LOP3.LUT R2, R2, R23, RZ, 0x3c, !PT ;  /* 0x0000001702026212 */ /* 0x010fe400078e3cff */
[----:B------:R-:W-:Y:S02]  /*0d50*/  @P6 LOP3.LUT R5, R5, R20, RZ, 0x3c, !PT ;  /* 0x0000001405056212 */ /* 0x000fe400078e3cff */
[----:B------:R-:W-:Y:S02]  /*0d60*/  @P0 LOP3.LUT R2, R2, R27, RZ, 0x3c, !PT ;  /* 0x0000001b02020212 */ /* 0x000fe400078e3cff */
[----:B------:R-:W-:Y:S02]  /*0d70*/  @P0 LOP3.LUT R4, R4, R25, RZ, 0x3c, !PT ;  /* 0x0000001904040212 */ /* 0x000fe400078e3cff */
[----:B------:R-:W-:Y:S01]  /*0d80*/  @P0 LOP3.LUT R5, R5, R24, RZ, 0x3c, !PT ;  /* 0x0000001805050212 */ /* 0x000fe200078e3cff */
[----:B------:R-:W-:Y:S06]  /*0d90*/  @P1 BRA `(.L_x_4) ;  /* 0xfffffff400481947 */ /* 0x000fec000383ffff */
[----:B------:R-:W-:-:S05]  /*0da0*/  VIADD R17, R17, 0x1 ;  /* 0x0000000111117836 */ /* 0x000fca0000000000 */
[----:B------:R-:W-:-:S13]  /*0db0*/  ISETP.NE.AND P0, PT, R17, 0x5, PT ;  /* 0x000000051100780c */ /* 0x000fda0003f05270 */
[----:B------:R-:W-:Y:S05]  /*0dc0*/  @P0 BRA `(.L_x_5) ;  /* 0xfffffff400300947 */ /* 0x000fea000383ffff */
[----:B------:R1:W-:Y:S01]  /*0dd0*/  STG.E.64 desc[UR4][R6.64+0x8], R4 ;  /* 0x0000080406007986 */ /* 0x0003e2000c101b04 */
[----:B------:R-:W-:Y:S01]  /*0de0*/  VIADD R14, R14, 0x1 ;  /* 0x000000010e0e7836 */ /* 0x000fe20000000000 */
[----:B------:R-:W-:Y:S02]  /*0df0*/  LOP3.LUT R11, R0, 0x3, RZ, 0xc0, !PT ;  /* 0x00000003000b7812 */ /* 0x000fe400078ec0ff */
[----:B------:R1:W-:Y:S02]  /*0e00*/  STG.E.64 desc[UR4][R6.64+0x10], R2 ;  /* 0x0000100206007986 */ /* 0x0003e4000c101b04 */
[----:B------:R-:W-:Y:S02]  /*0e10*/  ISETP.GE.U32.AND P0, PT, R14, R11, PT ;  /* 0x0000000b0e00720c */ /* 0x000fe40003f06070 */
[----:B------:R1:W-:Y:S11]  /*0e20*/  STG.E desc[UR4][R6.64+0x4], R15 ;  /* 0x0000040f06007986 */ /* 0x0003f6000c101904 */
[----:B------:R-:W-:Y:S05]  /*0e30*/  @!P0 BRA `(.L_x_6) ;  /* 0xfffffff400048947 */ /* 0x000fea000383ffff */
.L_x_3:
[----:B------:R-:W-:Y:S05]  /*0e40*/  BSYNC.RECONVERGENT B1 ;  /* 0x0000000000017941 */ /* 0x000fea0003800200 */
.L_x_2:
[----:B------:R-:W-:Y:S01]  /*0e50*/  ISETP.GT.U32.AND P0, PT, R0, 0x3, PT ;  /* 0x000000030000780c */ /* 0x000fe20003f04070 */
[----:B------:R-:W-:Y:S01]  /*0e60*/  VIADD R12, R12, 0x1 ;  /* 0x000000010c0c7836 */ /* 0x000fe20000000000 */
[--C-:B------:R-:W-:Y:S02]  /*0e70*/  SHF.R.U64 R0, R0, 0x2, R13.reuse ;  /* 0x0000000200007819 */ /* 0x100fe4000000120d */
[----:B------:R-:W-:Y:S02]  /*0e80*/  ISETP.GT.U32.AND.EX P0, PT, R13, RZ, PT, P0 ;  /* 0x000000ff0d00720c */ /* 0x000fe40003f04100 */
[----:B------:R-:W-:-:S11]  /*0e90*/  SHF.R.U32.HI R13, RZ, 0x2, R13 ;  /* 0x00000002ff0d7819 */ /* 0x000fd6000001160d */
[----:B------:R-:W-:Y:S05]  /*0ea0*/  @P0 BRA `(.L_x_7) ;  /* 0xfffffff000c80947 */ /* 0x000fea000383ffff */
.L_x_1:
[----:B------:R-:W-:Y:S05]  /*0eb0*/  BSYNC.RECONVERGENT B0 ;  /* 0x0000000000007941 */ /* 0x000fea0003800200 */
.L_x_0:
[----:B------:R-:W-:Y:S04]  /*0ec0*/  STG.E.64 desc[UR4][R6.64+0x18], RZ ;  /* 0x000018ff06007986 */ /* 0x000fe8000c101b04 */
[----:B------:R-:W-:Y:S04]  /*0ed0*/  STG.E desc[UR4][R6.64+0x20], RZ ;  /* 0x000020ff06007986 */ /* 0x000fe8000c101904 */
[----:B------:R-:W-:Y:S01]  /*0ee0*/  STG.E.64 desc[UR4][R6.64+0x28], RZ ;  /* 0x000028ff06007986 */ /* 0x000fe2000c101b04 */
[----:B------:R-:W-:Y:S05]  /*0ef0*/  EXIT ;  /* 0x000000000000794d */ /* 0x000fea0003800000 */
.L_x_8:
[----:B------:R-:W-:-:S00]  /*0f00*/  BRA `(.L_x_8) ;  /* 0xfffffffc00fc7947 */ /* 0x000fc0000383ffff */
[----:B------:R-:W-:-:S00]  /*0f10*/  NOP ;  /* 0x0000000000007918 */ /* 0x000fc00000000000 */
        /* <DEDUP_REMOVED lines=14> */
.L_x_19:


//--------------------- .text.decay_weights_gpu_kernel --------------------------
	.section	.text.decay_weights_gpu_kernel,"ax",@progbits
	.align	128
        .global         decay_weights_gpu_kernel
        .type           decay_weights_gpu_kernel,@function
        .size           decay_weights_gpu_kernel,(.L_x_20 - decay_weights_gpu_kernel)
        .other          decay_weights_gpu_kernel,@"STO_CUDA_ENTRY STV_DEFAULT"
decay_weights_gpu_kernel:
.text.decay_weights_gpu_kernel:
        /* <DEDUP_REMOVED lines=10> */
[----:B------:R-:W2:Y:S01]  /*00a0*/  LDCU UR6, c[0x0][0x38c] ;  /* 0x00007180ff0677ac */ /* 0x000ea20008000800 */
[----:B0-----:R-:W-:-:S05]  /*00b0*/  IMAD.WIDE.U32 R2, R5, 0x4, R2 ;  /* 0x0000000405027825 */ /* 0x001fca00078e0002 */
[----:B-1----:R-:W2:Y:S02]  /*00c0*/  LDG.E R0, desc[UR4][R2.64] ;  /* 0x0000000402007981 */ /* 0x002ea4000c1e1900 */
[----:B--2---:R-:W-:-:S05]  /*00d0*/  FMUL R5, R0, UR6 ;  /* 0x0000000600057c20 */ /* 0x004fca0008400000 */
[----:B------:R-:W-:Y:S01]  /*00e0*/  STG.E desc[UR4][R2.64], R5 ;  /* 0x0000000502007986 */ /* 0x000fe2000c101904 */
[----:B------:R-:W-:Y:S05]  /*00f0*/  EXIT ;  /* 0x000000000000794d */ /* 0x000fea0003800000 */
.L_x_9:
        /* <DEDUP_REMOVED lines=16> */
.L_x_20:


//--------------------- .text.update_weights_gpu_kernel --------------------------
	.section	.text.update_weights_gpu_kernel,"ax",@progbits
	.align	128
        .global         update_weights_gpu_kernel
        .type           update_weights_gpu_kernel,@function
        .size           update_weights_gpu_kernel,(.L_x_21 - update_weights_gpu_kernel)
        .other          update_weights_gpu_kernel,@"STO_CUDA_ENTRY STV_DEFAULT"
update_weights_gpu_kernel:
.text.update_weights_gpu_kernel:
        /* <DEDUP_REMOVED lines=12> */
[----:B------:R-:W0:Y:S01]  /*00c0*/  LDC.64 R4, c[0x0][0x380] ;  /* 0x0000e000ff047b82 */ /* 0x000e220000000a00 */
[----:B-1----:R-:W0:Y:S02]  /*00d0*/  LDG.E R3, desc[UR4][R2.64] ;  /* 0x0000000402037981 */ /* 0x002e24000c1e1900 */
[----:B0-----:R-:W-:-:S05]  /*00e0*/  IMAD.WIDE.U32 R4, R3, 0x4, R4 ;  /* 0x0000000403047825 */ /* 0x001fca00078e0004 */
[----:B------:R-:W2:Y:S02]  /*00f0*/  LDG.E R0, desc[UR4][R4.64] ;  /* 0x0000000404007981 */ /* 0x000ea4000c1e1900 */
[----:B--2---:R-:W-:-:S05]  /*0100*/  FADD R7, R0, UR6 ;  /* 0x0000000600077e21 */ /* 0x004fca0008000000 */
[----:B------:R-:W-:Y:S01]  /*0110*/  STG.E desc[UR4][R4.64], R7 ;  /* 0x0000000704007986 */ /* 0x000fe2000c101904 */
[----:B------:R-:W-:Y:S05]  /*0120*/  EXIT ;  /* 0x000000000000794d */ /* 0x000fea0003800000 */
.L_x_10:
        /* <DEDUP_REMOVED lines=13> */
.L_x_21:


//--------------------- .text.top_k_selection_gpu_kernel --------------------------
	.section	.text.top_k_selection_gpu_kernel,"ax",@progbits
	.align	128
        .global         top_k_selection_gpu_kernel
        .type           top_k_selection_gpu_kernel,@function
        .size           top_k_selection_gpu_kernel,(.L_x_22 - top_k_selection_gpu_kernel)
        .other          top_k_selection_gpu_kernel,@"STO_CUDA_ENTRY STV_DEFAULT"
top_k_selection_gpu_kernel:
.text.top_k_selection_gpu_kernel:
        /* <DEDUP_REMOVED lines=8> */
[----:B------:R-:W0:Y:S01]  /*0080*/  LDCU UR6, c[0x0][0x390] ;  /* 0x00007200ff0677ac */ /* 0x000e220008000800 */
[----:B------:R-:W-:Y:S01]  /*0090*/  IMAD.MOV.U32 R0, RZ, RZ, RZ ;  /* 0x000000ffff007224 */ /* 0x000fe200078e00ff */
[----:B------:R-:W1:Y:S01]  /*00a0*/  LDCU.64 UR10, c[0x0][0x358] ;  /* 0x00006b00ff0a77ac */ /* 0x000e620008000a00 */
[----:B0-----:R-:W-:-:S09]  /*00b0*/  UISETP.NE.AND UP0, UPT, UR6, URZ, UPT ;  /* 0x000000ff0600728c */ /* 0x001fd2000bf05270 */
[----:B-1----:R-:W-:Y:S05]  /*00c0*/  BRA.U !UP0, `(.L_x_11) ;  /* 0x0000000908987547 */ /* 0x002fea000b800000 */
[----:B------:R-:W-:Y:S01]  /*00d0*/  UISETP.GE.U32.AND UP1, UPT, UR6, 0x10, UPT ;  /* 0x000000100600788c */ /* 0x000fe2000bf26070 */
[----:B------:R-:W-:Y:S01]  /*00e0*/  IMAD.MOV.U32 R5, RZ, RZ, -0xeb60d36 ;  /* 0xf149f2caff057424 */ /* 0x000fe200078e00ff */
[----:B------:R-:W-:Y:S01]  /*00f0*/  ULOP3.LUT UR7, UR6, 0xf, URZ, 0xc0, !UPT ;  /* 0x0000000f06077892 */ /* 0x000fe2000f8ec0ff */
[----:B------:R-:W-:Y:S02]  /*0100*/  IMAD.MOV.U32 R7, RZ, RZ, RZ ;  /* 0x000000ffff077224 */ /* 0x000fe400078e00ff */
[----:B------:R-:W-:Y:S01]  /*0110*/  IMAD.MOV.U32 R0, RZ, RZ, RZ ;  /* 0x000000ffff007224 */ /* 0x000fe200078e00ff */
[----:B------:R-:W-:-:S03]  /*0120*/  UISETP.NE.AND UP0, UPT, UR7, URZ, UPT ;  /* 0x000000ff0700728c */ /* 0x000fc6000bf05270 */
[----:B------:R-:W-:Y:S08]  /*0130*/  BRA.U !UP1, `(.L_x_12) ;  /* 0x00000005093c7547 */ /* 0x000ff0000b800000 */
[----:B------:R-:W0:Y:S01]  /*0140*/  LDCU.64 UR4, c[0x0][0x380] ;  /* 0x00007000ff0477ac */ /* 0x000e220008000a00 */
[----:B------:R-:W-:Y:S02]  /*0150*/  IMAD.MOV.U32 R5, RZ, RZ, -0xeb60d36 ;  /* 0xf149f2caff057424 */ /* 0x000fe400078e00ff */
[----:B------:R-:W-:Y:S01]  /*0160*/  IMAD.MOV.U32 R6, RZ, RZ, RZ ;  /* 0x000000ffff067224 */ /* 0x000fe200078e00ff */
[----:B------:R-:W-:Y:S01]  /*0170*/  ULOP3.LUT UR8, UR6, 0xfffffff0, URZ, 0xc0, !UPT ;  /* 0xfffffff006087892 */ /* 0x000fe2000f8ec0ff */
[----:B------:R-:W-:-:S05]  /*0180*/  IMAD.MOV.U32 R0, RZ, RZ, RZ ;  /* 0x000000ffff007224 */ /* 0x000fca00078e00ff */
[----:B------:R-:W-:Y:S01]  /*0190*/  IMAD.U32 R7, RZ, RZ, UR8 ;  /* 0x00000008ff077e24 */ /* 0x000fe2000f8e00ff */
[----:B0-----:R-:W-:-:S04]  /*01a0*/  UIADD3 UR4, UP1, UPT, UR4, 0x20, URZ ;  /* 0x0000002004047890 */ /* 0x001fc8000ff3e0ff */
[----:B------:R-:W-:Y:S02]  /*01b0*/  UIADD3.X UR5, UPT, UPT, URZ, UR5, URZ, UP1, !UPT ;  /* 0x00000005ff057290 */ /* 0x000fe40008ffe4ff */
[----:B------:R-:W-:-:S04]  /*01c0*/  IMAD.U32 R2, RZ, RZ, UR4 ;  /* 0x00000004ff027e24 */ /* 0x000fc8000f8e00ff */
[----:B------:R-:W-:-:S07]  /*01d0*/  IMAD.U32 R3, RZ, RZ, UR5 ;  /* 0x00000005ff037e24 */ /* 0x000fce000f8e00ff */
.L_x_13:
[----:B------:R-:W2:Y:S04]  /*01e0*/  LDG.E R18, desc[UR10][R2.64+-0x20] ;  /* 0xffffe00a02127981 */ /* 0x000ea8000c1e1900 */
[----:B------:R-:W3:Y:S04]  /*01f0*/  LDG.E R20, desc[UR10][R2.64+-0x1c] ;  /* 0xffffe40a02147981 */ /* 0x000ee8000c1e1900 */
[----:B------:R-:W4:Y:S04]  /*0200*/  LDG.E R22, desc[UR10][R2.64+-0x18] ;  /* 0xffffe80a02167981 */ /* 0x000f28000c1e1900 */
[----:B------:R-:W5:Y:S04]  /*0210*/  LDG.E R24, desc[UR10][R2.64+-0x14] ;  /* 0xffffec0a02187981 */ /* 0x000f68000c1e1900 */
        /* <DEDUP_REMOVED lines=11> */
[----:B------:R0:W5:Y:S01]  /*02d0*/  LDG.E R16, desc[UR10][R2.64+0x1c] ;  /* 0x00001c0a02107981 */ /* 0x000162000c1e1900 */
[----:B--2---:R-:W-:-:S04]  /*02e0*/  FSETP.GT.AND P3, PT, R18, R5, PT ;  /* 0x000000051200720b */ /* 0x004fc80003f64000 */
[----:B------:R-:W-:Y:S02]  /*02f0*/  FSEL R5, R18, R5, P3 ;  /* 0x0000000512057208 */ /* 0x000fe40001800000 */
[----:B------:R-:W-:Y:S02]  /*0300*/  SEL R0, R6, R0, P3 ;  /* 0x0000000006007207 */ /* 0x000fe40001800000 */
[----:B---3--:R-:W-:-:S04]  /*0310*/  FSETP.GT.AND P4, PT, R20, R5, PT ;  /* 0x000000051400720b */ /* 0x008fc80003f84000 */
[----:B------:R-:W-:-:S04]  /*0320*/  FSEL R5, R20, R5, P4 ;  /* 0x0000000514057208 */ /* 0x000fc80002000000 */
[----:B----4-:R-:W-:-:S04]  /*0330*/  FSETP.GT.AND P5, PT, R22, R5, PT ;  /* 0x000000051600720b */ /* 0x010fc80003fa4000 */
[----:B------:R-:W-:Y:S01]  /*0340*/  FSEL R5, R22, R5, P5 ;  /* 0x0000000516057208 */ /* 0x000fe20002800000 */
[----:B------:R-:W-:-:S03]  /*0350*/  @P4 VIADD R0, R6, 0x1 ;  /* 0x0000000106004836 */ /* 0x000fc60000000000 */
[----:B-----5:R-:W-:-:S04]  /*0360*/  FSETP.GT.AND P6, PT, R24, R5, PT ;  /* 0x000000051800720b */ /* 0x020fc80003fc4000 */
[----:B------:R-:W-:Y:S01]  /*0370*/  FSEL R5, R24, R5, P6 ;  /* 0x0000000518057208 */ /* 0x000fe20003000000 */
[----:B------:R-:W-:-:S03]  /*0380*/  @P5 VIADD R0, R6, 0x2 ;  /* 0x0000000206005836 */ /* 0x000fc60000000000 */
[----:B------:R-:W-:-:S04]  /*0390*/  FSETP.GT.AND P0, PT, R26, R5, PT ;  /* 0x000000051a00720b */ /* 0x000fc80003f04000 */
        /* <DEDUP_REMOVED lines=31> */
[----:B------:R-:W-:Y:S01]  /*0590*/  @P2 VIADD R0, R6, 0xd ;  /* 0x0000000d06002836 */ /* 0x000fe20000000000 */
[----:B0-----:R-:W-:Y:S02]  /*05a0*/  IADD3 R2, P2, PT, R2, 0x40, RZ ;  /* 0x0000004002027810 */ /* 0x001fe40007f5e0ff */
[----:B------:R-:W-:-:S03]  /*05b0*/  FSETP.GT.AND P0, PT, R16, R5, PT ;  /* 0x000000051000720b */ /* 0x000fc60003f04000 */
[----:B------:R-:W-:Y:S01]  /*05c0*/  IMAD.X R3, RZ, RZ, R3, P2 ;  /* 0x000000ffff037224 */ /* 0x000fe200010e0603 */
[----:B------:R-:W-:Y:S01]  /*05d0*/  FSEL R5, R16, R5, P0 ;  /* 0x0000000510057208 */ /* 0x000fe20000000000 */
[----:B------:R-:W-:-:S08]  /*05e0*/  @P3 VIADD R0, R6, 0xe ;  /* 0x0000000e06003836 */ /* 0x000fd00000000000 */
[C---:B------:R-:W-:Y:S02]  /*05f0*/  @P0 VIADD R0, R6.reuse, 0xf ;  /* 0x0000000f06000836 */ /* 0x040fe40000000000 */
[----:B------:R-:W-:-:S05]  /*0600*/  VIADD R6, R6, 0x10 ;  /* 0x0000001006067836 */ /* 0x000fca0000000000 */
[----:B------:R-:W-:-:S13]  /*0610*/  ISETP.NE.AND P1, PT, R6, R7, PT ;  /* 0x000000070600720c */ /* 0x000fda0003f25270 */
[----:B------:R-:W-:Y:S05]  /*0620*/  @P1 BRA `(.L_x_13) ;  /* 0xfffffff800ec1947 */ /* 0x000fea000383ffff */
.L_x_12:
[----:B------:R-:W-:Y:S05]  /*0630*/  BRA.U !UP0, `(.L_x_11) ;  /* 0x00000005083c7547 */ /* 0x000fea000b800000 */
[----:B------:R-:W-:Y:S02]  /*0640*/  UISETP.GE.U32.AND UP0, UPT, UR7, 0x8, UPT ;  /* 0x000000080700788c */ /* 0x000fe4000bf06070 */
[----:B------:R-:W-:-:S04]  /*0650*/  ULOP3.LUT UR5, UR6, 0x7, URZ, 0xc0, !UPT ;  /* 0x0000000706057892 */ /* 0x000fc8000f8ec0ff */
[----:B------:R-:W-:-:S03]  /*0660*/  UISETP.NE.AND UP1, UPT, UR5, URZ, UPT ;  /* 0x000000ff0500728c */ /* 0x000fc6000bf25270 */
[----:B------:R-:W-:Y:S08]  /*0670*/  BRA.U !UP0, `(.L_x_14) ;  /* 0x00000001088c7547 */ /* 0x000ff0000b800000 */
[----:B------:R-:W0:Y:S02]  /*0680*/  LDC.64 R2, c[0x0][0x380] ;  /* 0x0000e000ff027b82 */ /* 0x000e240000000a00 */
[----:B0-----:R-:W-:-:S05]  /*0690*/  IMAD.WIDE.U32 R2, R7, 0x4, R2 ;  /* 0x0000000407027825 */ /* 0x001fca00078e0002 */
[----:B------:R-:W2:Y:S04]  /*06a0*/  LDG.E R6, desc[UR10][R2.64] ;  /* 0x0000000a02067981 */ /* 0x000ea8000c1e1900 */
[----:B------:R-:W3:Y:S04]  /*06b0*/  LDG.E R8, desc[UR10][R2.64+0x4] ;  /* 0x0000040a02087981 */ /* 0x000ee8000c1e1900 */
[----:B------:R-:W4:Y:S04]  /*06c0*/  LDG.E R10, desc[UR10][R2.64+0x8] ;  /* 0x0000080a020a7981 */ /* 0x000f28000c1e1900 */
[----:B------:R-:W5:Y:S04]  /*06d0*/  LDG.E R12, desc[UR10][R2.64+0xc] ;  /* 0x00000c0a020c7981 */ /* 0x000f68000c1e1900 */
[----:B------:R-:W5:Y:S04]  /*06e0*/  LDG.E R14, desc[UR10][R2.64+0x10] ;  /* 0x0000100a020e7981 */ /* 0x000f68000c1e1900 */
[----:B------:R-:W5:Y:S04]  /*06f0*/  LDG.E R16, desc[UR10][R2.64+0x14] ;  /* 0x0000140a02107981 */ /* 0x000f68000c1e1900 */
[----:B------:R-:W5:Y:S04]  /*0700*/  LDG.E R18, desc[UR10][R2.64+0x18] ;  /* 0x0000180a02127981 */ /* 0x000f68000c1e1900 */
[----:B------:R-:W5:Y:S01]  /*0710*/  LDG.E R20, desc[UR10][R2.64+0x1c] ;  /* 0x00001c0a02147981 */ /* 0x000f62000c1e1900 */
        /* <DEDUP_REMOVED lines=22> */
[----:B------:R-:W-:-:S08]  /*0880*/  @P2 VIADD R0, R7, 0x6 ;  /* 0x0000000607002836 */ /* 0x000fd00000000000 */
[C---:B------:R-:W-:Y:S02]  /*0890*/  @P3 VIADD R0, R7.reuse, 0x7 ;  /* 0x0000000707003836 */ /* 0x040fe40000000000 */
[----:B------:R-:W-:-:S07]  /*08a0*/  VIADD R7, R7, 0x8 ;  /* 0x0000000807077836 */ /* 0x000fce0000000000 */
.L_x_14:
        /* <DEDUP_REMOVED lines=21> */
[----:B------:R-:W-:-:S08]  /*0a00*/  @P2 VIADD R0, R7, 0x2 ;  /* 0x0000000207002836 */ /* 0x000fd00000000000 */
[C---:B------:R-:W-:Y:S02]  /*0a10*/  @P3 VIADD R0, R7.reuse, 0x3 ;  /* 0x0000000307003836 */ /* 0x040fe40000000000 */
[----:B------:R-:W-:-:S07]  /*0a20*/  VIADD R7, R7, 0x4 ;  /* 0x0000000407077836 */ /* 0x000fce0000000000 */
.L_x_15:
[----:B------:R-:W-:Y:S05]  /*0a30*/  BRA.U !UP1, `(.L_x_11) ;  /* 0x00000001093c7547 */ /* 0x000fea000b800000 */
[----:B------:R-:W0:Y:S01]  /*0a40*/  LDC.64 R2, c[0x0][0x380] ;  /* 0x0000e000ff027b82 */ /* 0x000e220000000a00 */
[----:B------:R-:W-:Y:S01]  /*0a50*/  UIADD3 UR4, UPT, UPT, -UR4, URZ, URZ ;  /* 0x000000ff04047290 */ /* 0x000fe2000fffe1ff */
[----:B0-----:R-:W-:-:S04]  /*0a60*/  IMAD.WIDE.U32 R2, R7, 0x4, R2 ;  /* 0x0000000407027825 */ /* 0x001fc800078e0002 */
[----:B------:R-:W-:-:S07]  /*0a70*/  IMAD.MOV.U32 R6, RZ, RZ, R2 ;  /* 0x000000ffff067224 */ /* 0x000fce00078e0002 */
.L_x_16:
[----:B------:R-:W-:-:S06]  /*0a80*/  IMAD.MOV.U32 R2, RZ, RZ, R6 ;  /* 0x000000ffff027224 */ /* 0x000fcc00078e0006 */
[----:B------:R0:W2:Y:S01]  /*0a90*/  LDG.E R2, desc[UR10][R2.64] ;  /* 0x0000000a02027981 */ /* 0x0000a2000c1e1900 */
[----:B------:R-:W-:Y:S01]  /*0aa0*/  UIADD3 UR4, UPT, UPT, UR4, 0x1, URZ ;  /* 0x0000000104047890 */ /* 0x000fe2000fffe0ff */
[----:B------:R-:W-:-:S03]  /*0ab0*/  IADD3 R6, P1, PT, R6, 0x4, RZ ;  /* 0x0000000406067810 */ /* 0x000fc60007f3e0ff */
[----:B------:R-:W-:Y:S02]  /*0ac0*/  UISETP.NE.AND UP0, UPT, UR4, URZ, UPT ;  /* 0x000000ff0400728c */ /* 0x000fe4000bf05270 */
[----:B0-----:R-:W-:Y:S01]  /*0ad0*/  IMAD.X R3, RZ, RZ, R3, P1 ;  /* 0x000000ffff037224 */ /* 0x001fe200008e0603 */
[----:B--2---:R-:W-:-:S04]  /*0ae0*/  FSETP.GT.AND P0, PT, R2, R5, PT ;  /* 0x000000050200720b */ /* 0x004fc80003f04000 */
[C---:B------:R-:W-:Y:S01]  /*0af0*/  SEL R0, R7.reuse, R0, P0 ;  /* 0x0000000007007207 */ /* 0x040fe20000000000 */
[----:B------:R-:W-:Y:S01]  /*0b00*/  VIADD R7, R7, 0x1 ;  /* 0x0000000107077836 */ /* 0x000fe20000000000 */
[----:B------:R-:W-:Y:S01]  /*0b10*/  FSEL R5, R2, R5, P0 ;  /* 0x0000000502057208 */ /* 0x000fe20000000000 */
[----:B------:R-:W-:Y:S06]  /*0b20*/  BRA.U UP0, `(.L_x_16) ;  /* 0xfffffffd00d47547 */ /* 0x000fec000b83ffff */
.L_x_11:
[----:B------:R-:W0:Y:S02]  /*0b30*/  LDC.64 R2, c[0x0][0x388] ;  /* 0x0000e200ff027b82 */ /* 0x000e240000000a00 */
[----:B0-----:R-:W-:-:S05]  /*0b40*/  IMAD.WIDE.U32 R4, R4, 0x4, R2 ;  /* 0x0000000404047825 */ /* 0x001fca00078e0002 */
[----:B------:R-:W-:Y:S01]  /*0b50*/  STG.E desc[UR10][R4.64], R0 ;  /* 0x0000000004007986 */ /* 0x000fe2000c10190a */
[----:B------:R-:W-:Y:S05]  /*0b60*/  EXIT ;  /* 0x000000000000794d */ /* 0x000fea0003800000 */
.L_x_17:
        /* <DEDUP_REMOVED lines=9> */
.L_x_22:


//--------------------- .text.generate_candidates_gpu_kernel --------------------------
	.section	.text.generate_candidates_gpu_kernel,"ax",@progbits
	.align	128
        .global         generate_candidates_gpu_kernel
        .type           generate_candidates_gpu_kernel,@function
        .size           generate_candidates_gpu_kernel,(.L_x_23 - generate_candidates_gpu_kernel)
        .other          generate_candidates_gpu_kernel,@"STO_CUDA_ENTRY STV_DEFAULT"
generate_candidates_gpu_kernel:
.text.generate_candidates_gpu_kernel:
        /* <DEDUP_REMOVED lines=10> */
[----:B0-----:R-:W-:-:S05]  /*00a0*/  IMAD.WIDE.U32 R2, R0, 0x30, R2 ;  /* 0x0000003000027825 */ /* 0x001fca00078e0002 */
[----:B-1----:R-:W2:Y:S04]  /*00b0*/  LDG.E.64 R16, desc[UR4][R2.64] ;  /* 0x0000000402107981 */ /* 0x002ea8000c1e1b00 */
[----:B------:R-:W3:Y:S04]  /*00c0*/  LDG.E.64 R4, desc[UR4][R2.64+0x10] ;  /* 0x0000100402047981 */ /* 0x000ee8000c1e1b00 */
[----:B------:R-:W4:Y:S04]  /*00d0*/  LDG.E.64 R6, desc[UR4][R2.64+0x8] ;  /* 0x0000080402067981 */ /* 0x000f28000c1e1b00 */
[----:B------:R-:W5:Y:S04]  /*00e0*/  LDG.E.64 R8, desc[UR4][R2.64+0x18] ;  /* 0x0000180402087981 */ /* 0x000f68000c1e1b00 */
[----:B------:R-:W5:Y:S04]  /*00f0*/  LDG.E.64 R10, desc[UR4][R2.64+0x28] ;  /* 0x00002804020a7981 */ /* 0x000f68000c1e1b00 */
[----:B------:R-:W5:Y:S01]  /*0100*/  LDG.E R13, desc[UR4][R2.64+0x20] ;  /* 0x00002004020d7981 */ /* 0x000f62000c1e1900 */
[----:B------:R-:W-:-:S02]  /*0110*/  MOV R19, 0x3e055027 ;  /* 0x3e05502700137802 */ /* 0x000fc40000000f00 */
[----:B--2---:R-:W-:Y:S02]  /*0120*/  SHF.R.U32.HI R12, RZ, 0x2, R17 ;  /* 0x00000002ff0c7819 */ /* 0x004fe40000011611 */
[----:B------:R-:W-:Y:S02]  /*0130*/  IADD3 R16, PT, PT, R16, 0x587c5, RZ ;  /* 0x000587c510107810 */ /* 0x000fe40007ffe0ff */
[----:B------:R-:W-:Y:S01]  /*0140*/  LOP3.LUT R12, R12, R17, RZ, 0x3c, !PT ;  /* 0x000000110c0c7212 */ /* 0x000fe200078e3cff */
[----:B------:R-:W-:Y:S01]  /*0150*/  HFMA2 R17, -RZ, RZ, 0.1171875, 0 ;  /* 0x2f800000ff117431 */ /* 0x000fe200000001ff */
[----:B---3--:R-:W-:Y:S01]  /*0160*/  SHF.L.U32 R14, R5, 0x4, RZ ;  /* 0x00000004050e7819 */ /* 0x008fe200000006ff */
[----:B------:R-:W-:Y:S01]  /*0170*/  IMAD.MOV.U32 R23, RZ, RZ, R4 ;  /* 0x000000ffff177224 */ /* 0x000fe200078e0004 */
[----:B------:R-:W-:Y:S02]  /*0180*/  SHF.L.U32 R15, R12, 0x1, RZ ;  /* 0x000000010c0f7819 */ /* 0x000fe400000006ff */
[----:B----4-:R-:W-:-:S02]  /*0190*/  MOV R22, R7 ;  /* 0x0000000700167202 */ /* 0x010fc40000000f00 */
[----:B------:R-:W-:-:S04]  /*01a0*/  LOP3.LUT R15, R5, R14, R15, 0x96, !PT ;  /* 0x0000000e050f7212 */ /* 0x000fc800078e960f */
[----:B------:R-:W-:-:S05]  /*01b0*/  LOP3.LUT R15, R15, R12, RZ, 0x3c, !PT ;  /* 0x0000000c0f0f7212 */ /* 0x000fca00078e3cff */
[----:B------:R-:W-:-:S05]  /*01c0*/  IMAD.IADD R12, R15, 0x1, R16 ;  /* 0x000000010f0c7824 */ /* 0x000fca00078e0210 */
[----:B------:R-:W-:-:S05]  /*01d0*/  I2FP.F32.U32 R12, R12 ;  /* 0x0000000c000c7245 */ /* 0x000fca0000201000 */
[----:B------:R-:W-:-:S04]  /*01e0*/  FFMA R12, R12, R17, 1.1641532182693481445e-10 ;  /* 0x2f0000000c0c7423 */ /* 0x000fc80000000011 */
[----:B------:R-:W-:-:S05]  /*01f0*/  FADD R12, -R12, 1 ;  /* 0x3f8000000c0c7421 */ /* 0x000fca0000000100 */
[----:B------:R-:W-:-:S04]  /*0200*/  FSETP.GEU.AND P0, PT, R12, 1.175494350822287508e-38, PT ;  /* 0x008000000c00780b */ /* 0x000fc80003f0e000 */
[----:B------:R-:W-:-:S09]  /*0210*/  FSEL R20, RZ, -23, P0 ;  /* 0xc1b80000ff147808 */ /* 0x000fd20000000000 */
[----:B------:R-:W-:-:S05]  /*0220*/  @!P0 FMUL R12, R12, 8388608 ;  /* 0x4b0000000c0c8820 */ /* 0x000fca0000400000 */
[C---:B------:R-:W-:Y:S02]  /*0230*/  IADD3 R17, PT, PT, R12.reuse, -0x3f2aaaab, RZ ;  /* 0xc0d555550c117810 */ /* 0x040fe40007ffe0ff */
[----:B------:R-:W-:Y:S02]  /*0240*/  ISETP.GT.U32.AND P0, PT, R12, 0x7f7fffff, PT ;  /* 0x7f7fffff0c00780c */ /* 0x000fe40003f04070 */
[----:B------:R-:W-:-:S05]  /*0250*/  LOP3.LUT R17, R17, 0xff800000, RZ, 0xc0, !PT ;  /* 0xff80000011117812 */ /* 0x000fca00078ec0ff */
[----:B------:R-:W-:Y:S01]  /*0260*/  IMAD.IADD R14, R12, 0x1, -R17 ;  /* 0x000000010c0e7824 */ /* 0x000fe200078e0a11 */
[----:B------:R-:W-:-:S03]  /*0270*/  I2FP.F32.S32 R17, R17 ;  /* 0x0000001100117245 */ /* 0x000fc60000201400 */
[----:B------:R-:W-:Y:S02]  /*0280*/  FADD R14, R14, -1 ;  /* 0xbf8000000e0e7421 */ /* 0x000fe40000000000 */
[----:B------:R-:W-:Y:S02]  /*0290*/  FFMA R17, R17, 1.1920928955078125e-07, R20 ;  /* 0x3400000011117823 */ /* 0x000fe40000000014 */
[----:B------:R-:W-:-:S04]  /*02a0*/  FFMA R19, R14, -R19, 0.14084610342979431152 ;  /* 0x3e1039f60e137423 */ /* 0x000fc80000000813 */
[----:B------:R-:W-:-:S04]  /*02b0*/  FFMA R19, R14, R19, -0.12148627638816833496 ;  /* 0xbdf8cdcc0e137423 */ /* 0x000fc80000000013 */
[----:B------:R-:W-:-:S04]  /*02c0*/  FFMA R19, R14, R19, 0.13980610668659210205 ;  /* 0x3e0f29550e137423 */ /* 0x000fc80000000013 */
[----:B------:R-:W-:-:S04]  /*02d0*/  FFMA R19, R14, R19, -0.16684235632419586182 ;  /* 0xbe2ad8b90e137423 */ /* 0x000fc80000000013 */
[----:B------:R-:W-:-:S04]  /*02e0*/  FFMA R19, R14, R19, 0.20012299716472625732 ;  /* 0x3e4ced0b0e137423 */ /* 0x000fc80000000013 */
[C---:B------:R-:W-:Y:S02]  /*02f0*/  FFMA R21, R14.reuse, R19, -0.24999669194221496582 ;  /* 0xbe7fff220e157423 */ /* 0x040fe40000000013 */
[----:B------:R-:W0:Y:S02]  /*0300*/  LDC.64 R18, c[0x0][0x388] ;  /* 0x0000e200ff127b82 */ /* 0x000e240000000a00 */
[----:B------:R-:W-:-:S04]  /*0310*/  FFMA R21, R14, R21, 0.33333182334899902344 ;  /* 0x3eaaaa780e157423 */ /* 0x000fc80000000015 */
[----:B------:R-:W-:-:S04]  /*0320*/  FFMA R21, R14, R21, -0.5 ;  /* 0xbf0000000e157423 */ /* 0x000fc80000000015 */
[----:B------:R-:W-:-:S04]  /*0330*/  FMUL R21, R14, R21 ;  /* 0x000000150e157220 */ /* 0x000fc80000400000 */
[----:B------:R-:W-:Y:S01]  /*0340*/  FFMA R14, R14, R21, R14 ;  /* 0x000000150e0e7223 */ /* 0x000fe2000000000e */
[----:B------:R-:W-:-:S03]  /*0350*/  MOV R21, 0x7f800000 ;  /* 0x7f80000000157802 */ /* 0x000fc60000000f00 */
[----:B------:R-:W-:Y:S01]  /*0360*/  FFMA R14, R17, 0.69314718246459960938, R14 ;  /* 0x3f317218110e7823 */ /* 0x000fe2000000000e */
[----:B------:R-:W-:Y:S01]  /*0370*/  MOV R17, R6 ;  /* 0x0000000600117202 */ /* 0x000fe20000000f00 */
[C---:B------:R-:W-:Y:S01]  /*0380*/  @P0 FFMA R14, R12.reuse, R21, +INF ;  /* 0x7f8000000c0e0423 */ /* 0x040fe20000000015 */
[----:B------:R-:W-:Y:S01]  /*0390*/  FSETP.NEU.AND P0, PT, R12, RZ, PT ;  /* 0x000000ff0c00720b */ /* 0x000fe20003f0d000 */
[----:B0-----:R-:W-:-:S03]  /*03a0*/  IMAD.WIDE.U32 R18, R0, 0x4, R18 ;  /* 0x0000000400127825 */ /* 0x001fc600078e0012 */
[----:B------:R-:W-:Y:S02]  /*03b0*/  FSEL R21, -R14, +INF , P0 ;  /* 0x7f8000000e157808 */ /* 0x000fe40000000100 */
[----:B------:R-:W-:-:S03]  /*03c0*/  MOV R14, R5 ;  /* 0x00000005000e7202 */ /* 0x000fc60000000f00 */
[----:B------:R-:W-:Y:S04]  /*03d0*/  STG.E desc[UR4][R18.64], R21 ;  /* 0x0000001512007986 */ /* 0x000fe8000c101904 */
[----:B------:R-:W-:Y:S04]  /*03e0*/  STG.E.64 desc[UR4][R2.64], R16 ;  /* 0x0000001002007986 */ /* 0x000fe8000c101b04 */
[----:B------:R-:W-:Y:S04]  /*03f0*/  STG.E.64 desc[UR4][R2.64+0x8], R22 ;  /* 0x0000081602007986 */ /* 0x000fe8000c101b04 */
[----:B------:R-:W-:Y:S04]  /*0400*/  STG.E.64 desc[UR4][R2.64+0x10], R14 ;  /* 0x0000100e02007986 */ /* 0x000fe8000c101b04 */
[----:B-----5:R-:W-:Y:S04]  /*0410*/  STG.E.64 desc[UR4][R2.64+0x18], R8 ;  /* 0x0000180802007986 */ /* 0x020fe8000c101b04 */
[----:B------:R-:W-:Y:S04]  /*0420*/  STG.E.64 desc[UR4][R2.64+0x28], R10 ;  /* 0x0000280a02007986 */ /* 0x000fe8000c101b04 */
[----:B------:R-:W-:Y:S01]  /*0430*/  STG.E desc[UR4][R2.64+0x20], R13 ;  /* 0x0000200d02007986 */ /* 0x000fe2000c101904 */
[----:B------:R-:W-:Y:S05]  /*0440*/  EXIT ;  /* 0x000000000000794d */ /* 0x000fea0003800000 */
.L_x_18:
        /* <DEDUP_REMOVED lines=11> */
.L_x_23:


//--------------------- .nv.global.init           --------------------------
	.section	.nv.global.init,"aw",@progbits
	.align	4
.nv.global.init:
	.type		mrg32k3aM1SubSeq,@object
	.size		mrg32k3aM1SubSeq,(mrg32k3aM2SubSeq - mrg32k3aM1SubSeq)
mrg32k3aM1SubSeq:
        /*0000*/ 	.byte	0x0b, 0xcc, 0xee, 0x04, 0x73, 0x29, 0x8b, 0x6f, 0xf6, 0x53, 0x03, 0xf6, 0x23, 0xf6, 0xea, 0xda
        /* <DEDUP_REMOVED lines=125> */
	.type		mrg32k3aM2SubSeq,@object
	.size		mrg32k3aM2SubSeq,(mrg32k3aM1 - mrg32k3aM2SubSeq)
mrg32k3aM2SubSeq:
        /* <DEDUP_REMOVED lines=126> */
	.type		mrg32k3aM1,@object
	.size		mrg32k3aM1,(mrg32k3aM1Seq - mrg32k3aM1)
mrg32k3aM1:
        /* <DEDUP_REMOVED lines=144> */
	.type		mrg32k3aM1Seq,@object
	.size		mrg32k3aM1Seq,(mrg32k3aM2 - mrg32k3aM1Seq)
mrg32k3aM1Seq:
        /* <DEDUP_REMOVED lines=144> */
	.type		mrg32k3aM2,@object
	.size		mrg32k3aM2,(mrg32k3aM2Seq - mrg32k3aM2)
mrg32k3aM2:
        /* <DEDUP_REMOVED lines=144> */
	.type		mrg32k3aM2Seq,@object
	.size		mrg32k3aM2Seq,(precalc_xorwow_matrix - mrg32k3aM2Seq)
mrg32k3aM2Seq:
        /* <DEDUP_REMOVED lines=144> */
	.type		precalc_xorwow_matrix,@object
	.size		precalc_xorwow_matrix,(precalc_xorwow_offset_matrix - precalc_xorwow_matrix)
precalc_xorwow_matrix:
        /* <DEDUP_REMOVED lines=6400> */
	.type		precalc_xorwow_offset_matrix,@object
	.size		precalc_xorwow_offset_matrix,(.L_1 - precalc_xorwow_offset_matrix)
precalc_xorwow_offset_matrix:
        /* <DEDUP_REMOVED lines=6400> */
.L_1:


//--------------------- .nv.shared.reserved.0     --------------------------
	.section	.nv.shared.reserved.0,"aw",@nobits
	.weak		__nv_reservedSMEM_offset_0_alias
	.size		__nv_reservedSMEM_offset_0_alias, 0, 64
	.other		__nv_reservedSMEM_offset_0_alias,@"STO_CUDA_RESERVED_SHARED STV_DEFAULT"
__nv_reservedSMEM_offset_0_alias:
	.zero		0
	.zero		64


//--------------------- .nv.constant0.curandSetupKernel --------------------------
	.section	.nv.constant0.curandSetupKernel,"a",@progbits
	.sectionflags	@""
	.align	4
.nv.constant0.curandSetupKernel:
	.zero		916


//--------------------- .nv.constant0.decay_weights_gpu_kernel --------------------------
	.section	.nv.constant0.decay_weights_gpu_kernel,"a",@progbits
	.sectionflags	@""
	.align	4
.nv.constant0.decay_weights_gpu_kernel:
	.zero		912


//--------------------- .nv.constant0.update_weights_gpu_kernel --------------------------
	.section	.nv.constant0.update_weights_gpu_kernel,"a",@progbits
	.sectionflags	@""
	.align	4
.nv.constant0.update_weights_gpu_kernel:
	.zero		924


//--------------------- .nv.constant0.top_k_selection_gpu_kernel --------------------------
	.section	.nv.constant0.top_k_selection_gpu_kernel,"a",@progbits
	.sectionflags	@""
	.align	4
.nv.constant0.top_k_selection_gpu_kernel:
	.zero		920


//--------------------- .nv.constant0.generate_candidates_gpu_kernel --------------------------
	.section	.nv.constant0.generate_candidates_gpu_kernel,"a",@progbits
	.sectionflags	@""
	.align	4
.nv.constant0.generate_candidates_gpu_kernel:
	.zero		916


//--------------------- SYMBOLS --------------------------

	.type		.nv.reservedSmem.offset0,@object
	.size		.nv.reservedSmem.offset0,0x4
